	.target	sm_100a

	.elftype	@"ET_EXEC"


//--------------------- .note.nv.tkinfo           --------------------------
	.section	.note.nv.tkinfo,"",@"SHT_NOTE"
	.sectionflags	@"SHF_NOTE_NV_TKINFO"
	.tkinfo
        /*0018*/ 	.word	0x00000002
        /*0030*/ 	.string	""
        /*0030*/ 	.string	"ptxas"
        /*0030*/ 	.string	"Cuda compilation tools, release 13.0, V13.0.88"
        /*0030*/ 	.string	"Build cuda_13.0.r13.0/compiler.36424714_0"
        /*0030*/ 	.string	"-arch sm_100a -m 64 "



//--------------------- .note.nv.cuinfo           --------------------------
	.section	.note.nv.cuinfo,"",@"SHT_NOTE"
	.sectionflags	@"SHF_NOTE_NV_CUINFO"
        /*0018*/ 	.short	0x0002
        /*001a*/ 	.short	0x0064
        /*001c*/ 	.short	0x0082
	.zero		2


//--------------------- .nv.info                  --------------------------
	.section	.nv.info,"",@"SHT_CUDA_INFO"
	.align	4


	//----- nvinfo : EIATTR_REGCOUNT
	.align		4
        /*0000*/ 	.byte	0x04, 0x2f
        /*0002*/ 	.short	(.L_20 - .L_19)
	.align		4
.L_19:
        /*0004*/ 	.word	index@(_ZN7cutlass13device_kernelINS_4gemm6kernel13GemmUniversalIN4cute5tupleIJiiiiEEENS1_10collective13CollectiveMmaINS1_35MainloopSm100TmaUmmaWarpSpecializedILi16ELi2ELi4ENS5_IJNS4_1CILi2EEENSA_ILi1EEESC_EEEEENS5_IJNSA_ILi128EEENSA_ILi256EEENSA_ILi64EEEEEENS_12float_e4m3_tENS5_IJlSC_lEEESJ_SK_NS4_8TiledMMAINS4_8MMA_AtomIJNS4_10MMA_TraitsINS4_25SM100_MMA_F8F6F4_2x1SM_SSEJSJ_SJ_fSF_SG_NS4_17integral_constantINS4_4UMMA5MajorELSR_0EEESS_NSP_INSQ_7ScaleInELST_0EEESU_EEEEEENS4_6LayoutINS5_IJSC_SC_SC_EEENS5_IJNSA_ILi0EEESZ_SZ_EEEEENS5_IJNS4_10UnderscoreES12_S12_EEEEENS4_18SM100_TMA_2SM_LOADENS4_14ComposedLayoutINS4_7SwizzleILi2ELi4ELi3EEENS4_18smem_ptr_flag_bitsILi8EEENSX_INS5_IJNSA_ILi8EEESH_EEENS5_IJSH_SC_EEEEEEEvNS4_8identityES15_S1F_vS1G_EENS_8epilogue10collective18CollectiveEpilogueINS1I_23Sm100TmaWarpSpecializedILi4ELi2ELi32ELb0ELb0EEEJNS5_IJSH_SG_SH_EEENS5_IJNSX_ISH_SC_EENSX_INS5_IJNSA_ILi32EEESB_EEENS5_IJSC_SF_EEEEEEEESJ_SK_SJ_SK_NS1I_6fusion15FusionCallbacksIS1M_NS1U_23LinCombPerRowBiasEltActINS1I_6thread4ReLuESJ_fSJ_SJ_fLi16ELNS_15FloatRoundStyleE2EEES1N_S1T_JEEENS4_5SM1004TMEM4LOAD26SM100_TMEM_LOAD_32dp32b32xENS4_13SM90_TMA_LOADENS16_INS17_ILi1ELi4ELi3EEES1A_NSX_INS5_IJS1B_S1P_EEENS5_IJS1P_SC_EEEEEEENS4_39AutoVectorizingCopyWithAssumedAlignmentILi128EEENS4_14SM90_TMA_STOREES2B_S2D_S2D_EEEvvEEEEvNT_6ParamsE)
        /*0008*/ 	.word	0x0000007c


	//----- nvinfo : EIATTR_FRAME_SIZE
	.align		4
.L_20:
        /*000c*/ 	.byte	0x04, 0x11
        /*000e*/ 	.short	(.L_22 - .L_21)
	.align		4
.L_21:
        /*0010*/ 	.word	index@($__internal_2_$__cuda_sm10x_tcgen05_guardrail_trap_unallocated_columns_being_dealloced)
        /*0014*/ 	.word	0x00000000


	//----- nvinfo : EIATTR_FRAME_SIZE
	.align		4
.L_22:
        /*0018*/ 	.byte	0x04, 0x11
        /*001a*/ 	.short	(.L_24 - .L_23)
	.align		4
.L_23:
        /*001c*/ 	.word	index@($__internal_1_$__cuda_sm10x_tcgen05_guardrail_trap_phase_invalid_during_alloc)
        /*0020*/ 	.word	0x00000000


	//----- nvinfo : EIATTR_FRAME_SIZE
	.align		4
.L_24:
        /*0024*/ 	.byte	0x04, 0x11
        /*0026*/ 	.short	(.L_26 - .L_25)
	.align		4
.L_25:
        /*0028*/ 	.word	index@($__internal_0_$__cuda_sm10x_tcgen05_guardrail_trap_col_being_dealloced_not_returned_by_alloc)
        /*002c*/ 	.word	0x00000000


	//----- nvinfo : EIATTR_FRAME_SIZE
	.align		4
.L_26:
        /*0030*/ 	.byte	0x04, 0x11
        /*0032*/ 	.short	(.L_28 - .L_27)
	.align		4
.L_27:
        /*0034*/ 	.word	index@(_ZN7cutlass13device_kernelINS_4gemm6kernel13GemmUniversalIN4cute5tupleIJiiiiEEENS1_10collective13CollectiveMmaINS1_35MainloopSm100TmaUmmaWarpSpecializedILi16ELi2ELi4ENS5_IJNS4_1CILi2EEENSA_ILi1EEESC_EEEEENS5_IJNSA_ILi128EEENSA_ILi256EEENSA_ILi64EEEEEENS_12float_e4m3_tENS5_IJlSC_lEEESJ_SK_NS4_8TiledMMAINS4_8MMA_AtomIJNS4_10MMA_TraitsINS4_25SM100_MMA_F8F6F4_2x1SM_SSEJSJ_SJ_fSF_SG_NS4_17integral_constantINS4_4UMMA5MajorELSR_0EEESS_NSP_INSQ_7ScaleInELST_0EEESU_EEEEEENS4_6LayoutINS5_IJSC_SC_SC_EEENS5_IJNSA_ILi0EEESZ_SZ_EEEEENS5_IJNS4_10UnderscoreES12_S12_EEEEENS4_18SM100_TMA_2SM_LOADENS4_14ComposedLayoutINS4_7SwizzleILi2ELi4ELi3EEENS4_18smem_ptr_flag_bitsILi8EEENSX_INS5_IJNSA_ILi8EEESH_EEENS5_IJSH_SC_EEEEEEEvNS4_8identityES15_S1F_vS1G_EENS_8epilogue10collective18CollectiveEpilogueINS1I_23Sm100TmaWarpSpecializedILi4ELi2ELi32ELb0ELb0EEEJNS5_IJSH_SG_SH_EEENS5_IJNSX_ISH_SC_EENSX_INS5_IJNSA_ILi32EEESB_EEENS5_IJSC_SF_EEEEEEEESJ_SK_SJ_SK_NS1I_6fusion15FusionCallbacksIS1M_NS1U_23LinCombPerRowBiasEltActINS1I_6thread4ReLuESJ_fSJ_SJ_fLi16ELNS_15FloatRoundStyleE2EEES1N_S1T_JEEENS4_5SM1004TMEM4LOAD26SM100_TMEM_LOAD_32dp32b32xENS4_13SM90_TMA_LOADENS16_INS17_ILi1ELi4ELi3EEES1A_NSX_INS5_IJS1B_S1P_EEENS5_IJS1P_SC_EEEEEEENS4_39AutoVectorizingCopyWithAssumedAlignmentILi128EEENS4_14SM90_TMA_STOREES2B_S2D_S2D_EEEvvEEEEvNT_6ParamsE)
        /*0038*/ 	.word	0x00000000


	//----- nvinfo : EIATTR_MIN_STACK_SIZE
	.align		4
.L_28:
        /*003c*/ 	.byte	0x04, 0x12
        /*003e*/ 	.short	(.L_30 - .L_29)
	.align		4
.L_29:
        /*0040*/ 	.word	index@(_ZN7cutlass13device_kernelINS_4gemm6kernel13GemmUniversalIN4cute5tupleIJiiiiEEENS1_10collective13CollectiveMmaINS1_35MainloopSm100TmaUmmaWarpSpecializedILi16ELi2ELi4ENS5_IJNS4_1CILi2EEENSA_ILi1EEESC_EEEEENS5_IJNSA_ILi128EEENSA_ILi256EEENSA_ILi64EEEEEENS_12float_e4m3_tENS5_IJlSC_lEEESJ_SK_NS4_8TiledMMAINS4_8MMA_AtomIJNS4_10MMA_TraitsINS4_25SM100_MMA_F8F6F4_2x1SM_SSEJSJ_SJ_fSF_SG_NS4_17integral_constantINS4_4UMMA5MajorELSR_0EEESS_NSP_INSQ_7ScaleInELST_0EEESU_EEEEEENS4_6LayoutINS5_IJSC_SC_SC_EEENS5_IJNSA_ILi0EEESZ_SZ_EEEEENS5_IJNS4_10UnderscoreES12_S12_EEEEENS4_18SM100_TMA_2SM_LOADENS4_14ComposedLayoutINS4_7SwizzleILi2ELi4ELi3EEENS4_18smem_ptr_flag_bitsILi8EEENSX_INS5_IJNSA_ILi8EEESH_EEENS5_IJSH_SC_EEEEEEEvNS4_8identityES15_S1F_vS1G_EENS_8epilogue10collective18CollectiveEpilogueINS1I_23Sm100TmaWarpSpecializedILi4ELi2ELi32ELb0ELb0EEEJNS5_IJSH_SG_SH_EEENS5_IJNSX_ISH_SC_EENSX_INS5_IJNSA_ILi32EEESB_EEENS5_IJSC_SF_EEEEEEEESJ_SK_SJ_SK_NS1I_6fusion15FusionCallbacksIS1M_NS1U_23LinCombPerRowBiasEltActINS1I_6thread4ReLuESJ_fSJ_SJ_fLi16ELNS_15FloatRoundStyleE2EEES1N_S1T_JEEENS4_5SM1004TMEM4LOAD26SM100_TMEM_LOAD_32dp32b32xENS4_13SM90_TMA_LOADENS16_INS17_ILi1ELi4ELi3EEES1A_NSX_INS5_IJS1B_S1P_EEENS5_IJS1P_SC_EEEEEEENS4_39AutoVectorizingCopyWithAssumedAlignmentILi128EEENS4_14SM90_TMA_STOREES2B_S2D_S2D_EEEvvEEEEvNT_6ParamsE)
        /*0044*/ 	.word	0x00000000
.L_30:


//--------------------- .nv.compat                --------------------------
	.section	.nv.compat,"",@"SHT_CUDA_COMPAT_INFO"
	.align	4
        /*0000*/ 	.byte	0x02, 0x09, 0x01, 0x00, 0x02, 0x02, 0x02, 0x00, 0x02, 0x05, 0x05, 0x00, 0x03, 0x07, 0x01, 0x01
        /*0010*/ 	.byte	0x02, 0x03, 0x01, 0x00, 0x02, 0x06, 0x01, 0x00, 0x04, 0x0b, 0x08, 0x00, 0x09, 0x00, 0x00, 0x00
        /*0020*/ 	.byte	0x00, 0x00, 0x00, 0x00


//--------------------- .nv.info._ZN7cutlass13device_kernelINS_4gemm6kernel13GemmUniversalIN4cute5tupleIJiiiiEEENS1_10collective13CollectiveMmaINS1_35MainloopSm100TmaUmmaWarpSpecializedILi16ELi2ELi4ENS5_IJNS4_1CILi2EEENSA_ILi1EEESC_EEEEENS5_IJNSA_ILi128EEENSA_ILi256EEENSA_ILi64EEEEEENS_12float_e4m3_tENS5_IJlSC_lEEESJ_SK_NS4_8TiledMMAINS4_8MMA_AtomIJNS4_10MMA_TraitsINS4_25SM100_MMA_F8F6F4_2x1SM_SSEJSJ_SJ_fSF_SG_NS4_17integral_constantINS4_4UMMA5MajorELSR_0EEESS_NSP_INSQ_7ScaleInELST_0EEESU_EEEEEENS4_6LayoutINS5_IJSC_SC_SC_EEENS5_IJNSA_ILi0EEESZ_SZ_EEEEENS5_IJNS4_10UnderscoreES12_S12_EEEEENS4_18SM100_TMA_2SM_LOADENS4_14ComposedLayoutINS4_7SwizzleILi2ELi4ELi3EEENS4_18smem_ptr_flag_bitsILi8EEENSX_INS5_IJNSA_ILi8EEESH_EEENS5_IJSH_SC_EEEEEEEvNS4_8identityES15_S1F_vS1G_EENS_8epilogue10collective18CollectiveEpilogueINS1I_23Sm100TmaWarpSpecializedILi4ELi2ELi32ELb0ELb0EEEJNS5_IJSH_SG_SH_EEENS5_IJNSX_ISH_SC_EENSX_INS5_IJNSA_ILi32EEESB_EEENS5_IJSC_SF_EEEEEEEESJ_SK_SJ_SK_NS1I_6fusion15FusionCallbacksIS1M_NS1U_23LinCombPerRowBiasEltActINS1I_6thread4ReLuESJ_fSJ_SJ_fLi16ELNS_15FloatRoundStyleE2EEES1N_S1T_JEEENS4_5SM1004TMEM4LOAD26SM100_TMEM_LOAD_32dp32b32xENS4_13SM90_TMA_LOADENS16_INS17_ILi1ELi4ELi3EEES1A_NSX_INS5_IJS1B_S1P_EEENS5_IJS1P_SC_EEEEEEENS4_39AutoVectorizingCopyWithAssumedAlignmentILi128EEENS4_14SM90_TMA_STOREES2B_S2D_S2D_EEEvvEEEEvNT_6ParamsE --------------------------
	.section	.nv.info._ZN7cutlass13device_kernelINS_4gemm6kernel13GemmUniversalIN4cute5tupleIJiiiiEEENS1_10collective13CollectiveMmaINS1_35MainloopSm100TmaUmmaWarpSpecializedILi16ELi2ELi4ENS5_IJNS4_1CILi2EEENSA_ILi1EEESC_EEEEENS5_IJNSA_ILi128EEENSA_ILi256EEENSA_ILi64EEEEEENS_12float_e4m3_tENS5_IJlSC_lEEESJ_SK_NS4_8TiledMMAINS4_8MMA_AtomIJNS4_10MMA_TraitsINS4_25SM100_MMA_F8F6F4_2x1SM_SSEJSJ_SJ_fSF_SG_NS4_17integral_constantINS4_4UMMA5MajorELSR_0EEESS_NSP_INSQ_7ScaleInELST_0EEESU_EEEEEENS4_6LayoutINS5_IJSC_SC_SC_EEENS5_IJNSA_ILi0EEESZ_SZ_EEEEENS5_IJNS4_10UnderscoreES12_S12_EEEEENS4_18SM100_TMA_2SM_LOADENS4_14ComposedLayoutINS4_7SwizzleILi2ELi4ELi3EEENS4_18smem_ptr_flag_bitsILi8EEENSX_INS5_IJNSA_ILi8EEESH_EEENS5_IJSH_SC_EEEEEEEvNS4_8identityES15_S1F_vS1G_EENS_8epilogue10collective18CollectiveEpilogueINS1I_23Sm100TmaWarpSpecializedILi4ELi2ELi32ELb0ELb0EEEJNS5_IJSH_SG_SH_EEENS5_IJNSX_ISH_SC_EENSX_INS5_IJNSA_ILi32EEESB_EEENS5_IJSC_SF_EEEEEEEESJ_SK_SJ_SK_NS1I_6fusion15FusionCallbacksIS1M_NS1U_23LinCombPerRowBiasEltActINS1I_6thread4ReLuESJ_fSJ_SJ_fLi16ELNS_15FloatRoundStyleE2EEES1N_S1T_JEEENS4_5SM1004TMEM4LOAD26SM100_TMEM_LOAD_32dp32b32xENS4_13SM90_TMA_LOADENS16_INS17_ILi1ELi4ELi3EEES1A_NSX_INS5_IJS1B_S1P_EEENS5_IJS1P_SC_EEEEEEENS4_39AutoVectorizingCopyWithAssumedAlignmentILi128EEENS4_14SM90_TMA_STOREES2B_S2D_S2D_EEEvvEEEEvNT_6ParamsE,"",@"SHT_CUDA_INFO"
	.sectionflags	@""
	.align	4


	//----- nvinfo : EIATTR_CUDA_API_VERSION
	.align		4
        /*0000*/ 	.byte	0x04, 0x37
        /*0002*/ 	.short	(.L_32 - .L_31)
.L_31:
        /*0004*/ 	.word	0x00000082


	//----- nvinfo : EIATTR_KPARAM_INFO
	.align		4
.L_32:
        /*0008*/ 	.byte	0x04, 0x17
        /*000a*/ 	.short	(.L_34 - .L_33)
.L_33:
        /*000c*/ 	.word	0x00000000
        /*0010*/ 	.short	0x0000
        /*0012*/ 	.short	0x0000
        /*0014*/ 	.byte	0x00, 0xf0, 0x01, 0x20


	//----- nvinfo : EIATTR_AT_ENTRY_FRAGMENTS
	.align		4
.L_34:
        /*0018*/ 	.byte	0x04, 0x4f
        /*001a*/ 	.short	(.L_36 - .L_35)


	//   ....[0]....
.L_35:
        /*001c*/ 	.word	0x00000007


	//----- nvinfo : EIATTR_RESERVED_SMEM_USED
	.align		4
.L_36:
        /*0020*/ 	.byte	0x01, 0x41
	.zero		2


	//----- nvinfo : EIATTR_SPARSE_MMA_MASK
	.align		4
        /*0024*/ 	.byte	0x03, 0x50
        /*0026*/ 	.short	0x0000


	//----- nvinfo : EIATTR_TCGEN05_2CTA_USED
	.align		4
        /*0028*/ 	.byte	0x01, 0x52
	.zero		2


	//----- nvinfo : EIATTR_MAXREG_COUNT
	.align		4
        /*002c*/ 	.byte	0x03, 0x1b
        /*002e*/ 	.short	0x00ff


	//----- nvinfo : EIATTR_NUM_BARRIERS
	.align		4
        /*0030*/ 	.byte	0x02, 0x4c
        /*0032*/ 	.byte	0x07
	.zero		1


	//----- nvinfo : EIATTR_EXTERNS
	.align		4
        /*0034*/ 	.byte	0x04, 0x0f
        /*0036*/ 	.short	(.L_38 - .L_37)


	//   ....[0]....
	.align		4
.L_37:
        /*0038*/ 	.word	index@(__assertfail)


	//----- nvinfo : EIATTR_MERCURY_ISA_VERSION
	.align		4
.L_38:
        /*003c*/ 	.byte	0x03, 0x5f
        /*003e*/ 	.short	0x0101


	//----- nvinfo : EIATTR_INT_WARP_WIDE_INSTR_OFFSETS
	.align		4
        /*0040*/ 	.byte	0x04, 0x31
        /*0042*/ 	.short	(.L_40 - .L_39)


	//   ....[0]....
.L_39:
        /*0044*/ 	.word	0x00000e90


	//   ....[1]....
        /*0048*/ 	.word	0x00000f30


	//   ....[2]....
        /*004c*/ 	.word	0x00002280


	//   ....[3]....
        /*0050*/ 	.word	0x00004720


	//   ....[4]....
        /*0054*/ 	.word	0x00004750


	//   ....[5]....
        /*0058*/ 	.word	0x000047a0


	//   ....[6]....
        /*005c*/ 	.word	0x000050c0


	//   ....[7]....
        /*0060*/ 	.word	0x000050e0


	//   ....[8]....
        /*0064*/ 	.word	0x000051c0


	//   ....[9]....
        /*0068*/ 	.word	0x00005280


	//   ....[10]....
        /*006c*/ 	.word	0x000052a0


	//   ....[11]....
        /*0070*/ 	.word	0x00005370


	//   ....[12]....
        /*0074*/ 	.word	0x00005460


	//   ....[13]....
        /*0078*/ 	.word	0x00005480


	//   ....[14]....
        /*007c*/ 	.word	0x00005580


	//   ....[15]....
        /*0080*/ 	.word	0x00005730


	//   ....[16]....
        /*0084*/ 	.word	0x00005740


	//   ....[17]....
        /*0088*/ 	.word	0x000058d0


	//   ....[18]....
        /*008c*/ 	.word	0x00006960


	//----- nvinfo : EIATTR_COOP_GROUP_MASK_REGIDS
	.align		4
.L_40:
        /*0090*/ 	.byte	0x04, 0x29
        /*0092*/ 	.short	(.L_42 - .L_41)


	//   ....[0]....
.L_41:
        /*0094*/ 	.word	0xffffffff


	//   ....[1]....
        /*0098*/ 	.word	0xffffffff


	//   ....[2]....
        /*009c*/ 	.word	0xffffffff


	//   ....[3]....
        /*00a0*/ 	.word	0xffffffff


	//   ....[4]....
        /*00a4*/ 	.word	0xffffffff


	//   ....[5]....
        /*00a8*/ 	.word	0xffffffff


	//   ....[6]....
        /*00ac*/ 	.word	0xffffffff


	//   ....[7]....
        /*00b0*/ 	.word	0xffffffff


	//   ....[8]....
        /*00b4*/ 	.word	0xffffffff


	//   ....[9]....
        /*00b8*/ 	.word	0xffffffff


	//   ....[10]....
        /*00bc*/ 	.word	0xffffffff


	//   ....[11]....
        /*00c0*/ 	.word	0xffffffff


	//   ....[12]....
        /*00c4*/ 	.word	0xffffffff


	//   ....[13]....
        /*00c8*/ 	.word	0xffffffff


	//----- nvinfo : EIATTR_COOP_GROUP_INSTR_OFFSETS
	.align		4
.L_42:
        /*00cc*/ 	.byte	0x04, 0x28
        /*00ce*/ 	.short	(.L_44 - .L_43)


	//   ....[0]....
.L_43:
        /*00d0*/ 	.word	0x000000c0


	//   ....[1]....
        /*00d4*/ 	.word	0x000004d0


	//   ....[2]....
        /*00d8*/ 	.word	0x00000800


	//   ....[3]....
        /*00dc*/ 	.word	0x00000990


	//   ....[4]....
        /*00e0*/ 	.word	0x00000a80


	//   ....[5]....
        /*00e4*/ 	.word	0x00000be0


	//   ....[6]....
        /*00e8*/ 	.word	0x00000d70


	//   ....[7]....
        /*00ec*/ 	.word	0x00000fb0


	//   ....[8]....
        /*00f0*/ 	.word	0x00002160


	//   ....[9]....
        /*00f4*/ 	.word	0x000035f0


	//   ....[10]....
        /*00f8*/ 	.word	0x00003ac0


	//   ....[11]....
        /*00fc*/ 	.word	0x00003af0


	//   ....[12]....
        /*0100*/ 	.word	0x00004630


	//   ....[13]....
        /*0104*/ 	.word	0x00004840


	//----- nvinfo : EIATTR_VRC_CTA_INIT_COUNT
	.align		4
.L_44:
        /*0108*/ 	.byte	0x02, 0x4a
        /*010a*/ 	.byte	0x80
	.zero		1


	//----- nvinfo : EIATTR_SYSCALL_OFFSETS
	.align		4
        /*010c*/ 	.byte	0x04, 0x46
        /*010e*/ 	.short	(.L_46 - .L_45)


	//   ....[0]....
.L_45:
        /*0110*/ 	.word	0x000063d0


	//   ....[1]....
        /*0114*/ 	.word	0x00006510


	//   ....[2]....
        /*0118*/ 	.word	0x00006f00


	//   ....[3]....
        /*011c*/ 	.word	0x00007cf0


	//   ....[4]....
        /*0120*/ 	.word	0x00008a90


	//   ....[5]....
        /*0124*/ 	.word	0x00009850


	//----- nvinfo : EIATTR_MBARRIER_INSTR_OFFSETS
	.align		4
.L_46:
        /*0128*/ 	.byte	0x04, 0x39
        /*012a*/ 	.short	(.L_48 - .L_47)


	//   ....[0]....
.L_47:
        /*012c*/ 	.word	0x000005e0
        /*0130*/ 	.word	0x000000ff
        /*0134*/ 	.word	0x00000000
        /*0138*/ 	.short	0x0100
        /*013a*/ 	.byte	0x07
	.zero		1


	//   ....[1]....
        /*013c*/ 	.word	0x000005f0
        /*0140*/ 	.word	0x000000ff
        /*0144*/ 	.word	0x00000080
        /*0148*/ 	.short	0x0100
        /*014a*/ 	.byte	0x07
	.zero		1


	//   ....[2]....
        /*014c*/ 	.word	0x00000600
        /*0150*/ 	.word	0x000000ff
        /*0154*/ 	.word	0x00000008
        /*0158*/ 	.short	0x0100
        /*015a*/ 	.byte	0x07
	.zero		1


	//   ....[3]....
        /*015c*/ 	.word	0x00000610
        /*0160*/ 	.word	0x000000ff
        /*0164*/ 	.word	0x00000088
        /*0168*/ 	.short	0x0100
        /*016a*/ 	.byte	0x07
	.zero		1


	//   ....[4]....
        /*016c*/ 	.word	0x00000620
        /*0170*/ 	.word	0x000000ff
        /*0174*/ 	.word	0x00000010
        /*0178*/ 	.short	0x0100
        /*017a*/ 	.byte	0x07
	.zero		1


	//   ....[5]....
        /*017c*/ 	.word	0x00000630
        /*0180*/ 	.word	0x000000ff
        /*0184*/ 	.word	0x00000090
        /*0188*/ 	.short	0x0100
        /*018a*/ 	.byte	0x07
	.zero		1


	//   ....[6]....
        /*018c*/ 	.word	0x00000640
        /*0190*/ 	.word	0x000000ff
        /*0194*/ 	.word	0x00000018
        /*0198*/ 	.short	0x0100
        /*019a*/ 	.byte	0x07
	.zero		1


	//   ....[7]....
        /*019c*/ 	.word	0x00000650
        /*01a0*/ 	.word	0x000000ff
        /*01a4*/ 	.word	0x00000098
        /*01a8*/ 	.short	0x0100
        /*01aa*/ 	.byte	0x07
	.zero		1


	//   ....[8]....
        /*01ac*/ 	.word	0x00000660
        /*01b0*/ 	.word	0x000000ff
        /*01b4*/ 	.word	0x00000020
        /*01b8*/ 	.short	0x0100
        /*01ba*/ 	.byte	0x07
	.zero		1


	//   ....[9]....
        /*01bc*/ 	.word	0x00000670
        /*01c0*/ 	.word	0x000000ff
        /*01c4*/ 	.word	0x000000a0
        /*01c8*/ 	.short	0x0100
        /*01ca*/ 	.byte	0x07
	.zero		1


	//   ....[10]....
        /*01cc*/ 	.word	0x00000680
        /*01d0*/ 	.word	0x000000ff
        /*01d4*/ 	.word	0x00000028
        /*01d8*/ 	.short	0x0100
        /*01da*/ 	.byte	0x07
	.zero		1


	//   ....[11]....
        /*01dc*/ 	.word	0x00000690
        /*01e0*/ 	.word	0x000000ff
        /*01e4*/ 	.word	0x000000a8
        /*01e8*/ 	.short	0x0100
        /*01ea*/ 	.byte	0x07
	.zero		1


	//   ....[12]....
        /*01ec*/ 	.word	0x000006a0
        /*01f0*/ 	.word	0x000000ff
        /*01f4*/ 	.word	0x00000030
        /*01f8*/ 	.short	0x0100
        /*01fa*/ 	.byte	0x07
	.zero		1


	//   ....[13]....
        /*01fc*/ 	.word	0x000006b0
        /*0200*/ 	.word	0x000000ff
        /*0204*/ 	.word	0x000000b0
        /*0208*/ 	.short	0x0100
        /*020a*/ 	.byte	0x07
	.zero		1


	//   ....[14]....
        /*020c*/ 	.word	0x000006c0
        /*0210*/ 	.word	0x000000ff
        /*0214*/ 	.word	0x00000038
        /*0218*/ 	.short	0x0100
        /*021a*/ 	.byte	0x07
	.zero		1


	//   ....[15]....
        /*021c*/ 	.word	0x000006d0
        /*0220*/ 	.word	0x000000ff
        /*0224*/ 	.word	0x000000b8
        /*0228*/ 	.short	0x0100
        /*022a*/ 	.byte	0x07
	.zero		1


	//   ....[16]....
        /*022c*/ 	.word	0x000006e0
        /*0230*/ 	.word	0x000000ff
        /*0234*/ 	.word	0x00000040
        /*0238*/ 	.short	0x0100
        /*023a*/ 	.byte	0x07
	.zero		1


	//   ....[17]....
        /*023c*/ 	.word	0x000006f0
        /*0240*/ 	.word	0x000000ff
        /*0244*/ 	.word	0x000000c0
        /*0248*/ 	.short	0x0100
        /*024a*/ 	.byte	0x07
	.zero		1


	//   ....[18]....
        /*024c*/ 	.word	0x00000700
        /*0250*/ 	.word	0x000000ff
        /*0254*/ 	.word	0x00000048
        /*0258*/ 	.short	0x0100
        /*025a*/ 	.byte	0x07
	.zero		1


	//   ....[19]....
        /*025c*/ 	.word	0x00000710
        /*0260*/ 	.word	0x000000ff
        /*0264*/ 	.word	0x000000c8
        /*0268*/ 	.short	0x0100
        /*026a*/ 	.byte	0x07
	.zero		1


	//   ....[20]....
        /*026c*/ 	.word	0x00000720
        /*0270*/ 	.word	0x000000ff
        /*0274*/ 	.word	0x00000050
        /*0278*/ 	.short	0x0100
        /*027a*/ 	.byte	0x07
	.zero		1


	//   ....[21]....
        /*027c*/ 	.word	0x00000730
        /*0280*/ 	.word	0x000000ff
        /*0284*/ 	.word	0x000000d0
        /*0288*/ 	.short	0x0100
        /*028a*/ 	.byte	0x07
	.zero		1


	//   ....[22]....
        /*028c*/ 	.word	0x00000740
        /*0290*/ 	.word	0x000000ff
        /*0294*/ 	.word	0x00000058
        /*0298*/ 	.short	0x0100
        /*029a*/ 	.byte	0x07
	.zero		1


	//   ....[23]....
        /*029c*/ 	.word	0x00000750
        /*02a0*/ 	.word	0x000000ff
        /*02a4*/ 	.word	0x000000d8
        /*02a8*/ 	.short	0x0100
        /*02aa*/ 	.byte	0x07
	.zero		1


	//   ....[24]....
        /*02ac*/ 	.word	0x00000760
        /*02b0*/ 	.word	0x000000ff
        /*02b4*/ 	.word	0x00000060
        /*02b8*/ 	.short	0x0100
        /*02ba*/ 	.byte	0x07
	.zero		1


	//   ....[25]....
        /*02bc*/ 	.word	0x00000770
        /*02c0*/ 	.word	0x000000ff
        /*02c4*/ 	.word	0x000000e0
        /*02c8*/ 	.short	0x0100
        /*02ca*/ 	.byte	0x07
	.zero		1


	//   ....[26]....
        /*02cc*/ 	.word	0x00000780
        /*02d0*/ 	.word	0x000000ff
        /*02d4*/ 	.word	0x00000068
        /*02d8*/ 	.short	0x0100
        /*02da*/ 	.byte	0x07
	.zero		1


	//   ....[27]....
        /*02dc*/ 	.word	0x00000790
        /*02e0*/ 	.word	0x000000ff
        /*02e4*/ 	.word	0x000000e8
        /*02e8*/ 	.short	0x0100
        /*02ea*/ 	.byte	0x07
	.zero		1


	//   ....[28]....
        /*02ec*/ 	.word	0x000007a0
        /*02f0*/ 	.word	0x000000ff
        /*02f4*/ 	.word	0x00000070
        /*02f8*/ 	.short	0x0100
        /*02fa*/ 	.byte	0x07
	.zero		1


	//   ....[29]....
        /*02fc*/ 	.word	0x000007b0
        /*0300*/ 	.word	0x000000ff
        /*0304*/ 	.word	0x000000f0
        /*0308*/ 	.short	0x0100
        /*030a*/ 	.byte	0x07
	.zero		1


	//   ....[30]....
        /*030c*/ 	.word	0x000007c0
        /*0310*/ 	.word	0x000000ff
        /*0314*/ 	.word	0x00000078
        /*0318*/ 	.short	0x0100
        /*031a*/ 	.byte	0x07
	.zero		1


	//   ....[31]....
        /*031c*/ 	.word	0x000007d0
        /*0320*/ 	.word	0x000000ff
        /*0324*/ 	.word	0x000000f8
        /*0328*/ 	.short	0x0100
        /*032a*/ 	.byte	0x07
	.zero		1


	//   ....[32]....
        /*032c*/ 	.word	0x00000900
        /*0330*/ 	.word	0x000000ff
        /*0334*/ 	.word	0x00000100
        /*0338*/ 	.short	0x0100
        /*033a*/ 	.byte	0x08
	.zero		1


	//   ....[33]....
        /*033c*/ 	.word	0x00000910
        /*0340*/ 	.word	0x000000ff
        /*0344*/ 	.word	0x00000120
        /*0348*/ 	.short	0x0100
        /*034a*/ 	.byte	0x08
	.zero		1


	//   ....[34]....
        /*034c*/ 	.word	0x00000920
        /*0350*/ 	.word	0x000000ff
        /*0354*/ 	.word	0x00000108
        /*0358*/ 	.short	0x0100
        /*035a*/ 	.byte	0x08
	.zero		1


	//   ....[35]....
        /*035c*/ 	.word	0x00000930
        /*0360*/ 	.word	0x000000ff
        /*0364*/ 	.word	0x00000128
        /*0368*/ 	.short	0x0100
        /*036a*/ 	.byte	0x08
	.zero		1


	//   ....[36]....
        /*036c*/ 	.word	0x00000940
        /*0370*/ 	.word	0x000000ff
        /*0374*/ 	.word	0x00000110
        /*0378*/ 	.short	0x0100
        /*037a*/ 	.byte	0x08
	.zero		1


	//   ....[37]....
        /*037c*/ 	.word	0x00000950
        /*0380*/ 	.word	0x000000ff
        /*0384*/ 	.word	0x00000130
        /*0388*/ 	.short	0x0100
        /*038a*/ 	.byte	0x08
	.zero		1


	//   ....[38]....
        /*038c*/ 	.word	0x00000960
        /*0390*/ 	.word	0x000000ff
        /*0394*/ 	.word	0x00000118
        /*0398*/ 	.short	0x0100
        /*039a*/ 	.byte	0x08
	.zero		1


	//   ....[39]....
        /*039c*/ 	.word	0x00000970
        /*03a0*/ 	.word	0x000000ff
        /*03a4*/ 	.word	0x00000138
        /*03a8*/ 	.short	0x0100
        /*03aa*/ 	.byte	0x08
	.zero		1


	//   ....[40]....
        /*03ac*/ 	.word	0x00000a50
        /*03b0*/ 	.word	0x000000ff
        /*03b4*/ 	.word	0x00000140
        /*03b8*/ 	.short	0x0100
        /*03ba*/ 	.byte	0x07
	.zero		1


	//   ....[41]....
        /*03bc*/ 	.word	0x00000a60
        /*03c0*/ 	.word	0x000000ff
        /*03c4*/ 	.word	0x00000148
        /*03c8*/ 	.short	0x0100
        /*03ca*/ 	.byte	0x07
	.zero		1


	//   ....[42]....
        /*03cc*/ 	.word	0x00000b90
        /*03d0*/ 	.word	0x000000ff
        /*03d4*/ 	.word	0x00000150
        /*03d8*/ 	.short	0x0100
        /*03da*/ 	.byte	0x07
	.zero		1


	//   ....[43]....
        /*03dc*/ 	.word	0x00000ba0
        /*03e0*/ 	.word	0x000000ff
        /*03e4*/ 	.word	0x00000160
        /*03e8*/ 	.short	0x0100
        /*03ea*/ 	.byte	0x07
	.zero		1


	//   ....[44]....
        /*03ec*/ 	.word	0x00000bb0
        /*03f0*/ 	.word	0x000000ff
        /*03f4*/ 	.word	0x00000158
        /*03f8*/ 	.short	0x0100
        /*03fa*/ 	.byte	0x07
	.zero		1


	//   ....[45]....
        /*03fc*/ 	.word	0x00000bc0
        /*0400*/ 	.word	0x000000ff
        /*0404*/ 	.word	0x00000168
        /*0408*/ 	.short	0x0100
        /*040a*/ 	.byte	0x07
	.zero		1


	//   ....[46]....
        /*040c*/ 	.word	0x00000ce0
        /*0410*/ 	.word	0x000000ff
        /*0414*/ 	.word	0x00000170
        /*0418*/ 	.short	0x0100
        /*041a*/ 	.byte	0x08
	.zero		1


	//   ....[47]....
        /*041c*/ 	.word	0x00000cf0
        /*0420*/ 	.word	0x000000ff
        /*0424*/ 	.word	0x00000190
        /*0428*/ 	.short	0x0100
        /*042a*/ 	.byte	0x08
	.zero		1


	//   ....[48]....
        /*042c*/ 	.word	0x00000d00
        /*0430*/ 	.word	0x000000ff
        /*0434*/ 	.word	0x00000178
        /*0438*/ 	.short	0x0100
        /*043a*/ 	.byte	0x08
	.zero		1


	//   ....[49]....
        /*043c*/ 	.word	0x00000d10
        /*0440*/ 	.word	0x000000ff
        /*0444*/ 	.word	0x00000198
        /*0448*/ 	.short	0x0100
        /*044a*/ 	.byte	0x08
	.zero		1


	//   ....[50]....
        /*044c*/ 	.word	0x00000d20
        /*0450*/ 	.word	0x000000ff
        /*0454*/ 	.word	0x00000180
        /*0458*/ 	.short	0x0100
        /*045a*/ 	.byte	0x08
	.zero		1


	//   ....[51]....
        /*045c*/ 	.word	0x00000d30
        /*0460*/ 	.word	0x000000ff
        /*0464*/ 	.word	0x000001a0
        /*0468*/ 	.short	0x0100
        /*046a*/ 	.byte	0x08
	.zero		1


	//   ....[52]....
        /*046c*/ 	.word	0x00000d40
        /*0470*/ 	.word	0x000000ff
        /*0474*/ 	.word	0x00000188
        /*0478*/ 	.short	0x0100
        /*047a*/ 	.byte	0x08
	.zero		1


	//   ....[53]....
        /*047c*/ 	.word	0x00000d50
        /*0480*/ 	.word	0x000000ff
        /*0484*/ 	.word	0x000001a8
        /*0488*/ 	.short	0x0100
        /*048a*/ 	.byte	0x08
	.zero		1


	//   ....[54]....
        /*048c*/ 	.word	0x00000e40
        /*0490*/ 	.word	0x000000ff
        /*0494*/ 	.word	0x000001b0
        /*0498*/ 	.short	0x0100
        /*049a*/ 	.byte	0x07
	.zero		1


	//   ....[55]....
        /*049c*/ 	.word	0x00000e50
        /*04a0*/ 	.word	0x000000ff
        /*04a4*/ 	.word	0x000001c0
        /*04a8*/ 	.short	0x0100
        /*04aa*/ 	.byte	0x07
	.zero		1


	//   ....[56]....
        /*04ac*/ 	.word	0x00000e60
        /*04b0*/ 	.word	0x000000ff
        /*04b4*/ 	.word	0x000001b8
        /*04b8*/ 	.short	0x0100
        /*04ba*/ 	.byte	0x07
	.zero		1


	//   ....[57]....
        /*04bc*/ 	.word	0x00000e70
        /*04c0*/ 	.word	0x000000ff
        /*04c4*/ 	.word	0x000001c8
        /*04c8*/ 	.short	0x0100
        /*04ca*/ 	.byte	0x07
	.zero		1


	//   ....[58]....
        /*04cc*/ 	.word	0x00000f60
        /*04d0*/ 	.word	0x000000ff
        /*04d4*/ 	.word	0x000001d0
        /*04d8*/ 	.short	0x0100
        /*04da*/ 	.byte	0x06
	.zero		1


	//   ....[59]....
        /*04dc*/ 	.word	0x00001950
        /*04e0*/ 	.word	0x00000002
        /*04e4*/ 	.word	0x000001c0
        /*04e8*/ 	.short	0x010a
        /*04ea*/ 	.byte	0xff
	.zero		1


	//   ....[60]....
        /*04ec*/ 	.word	0x00001980
        /*04f0*/ 	.word	0x00000002
        /*04f4*/ 	.word	0x000001b0
        /*04f8*/ 	.short	0x0101
        /*04fa*/ 	.byte	0xff
	.zero		1


	//   ....[61]....
        /*04fc*/ 	.word	0x00001a50
        /*0500*/ 	.word	0x000000ff
        /*0504*/ 	.word	0x00000080
        /*0508*/ 	.short	0x010a
        /*050a*/ 	.byte	0x08
	.zero		1


	//   ....[62]....
        /*050c*/ 	.word	0x00001b50
        /*0510*/ 	.word	0x000000ff
        /*0514*/ 	.word	0x00000080
        /*0518*/ 	.short	0x010a
        /*051a*/ 	.byte	0x21
	.zero		1


	//   ....[63]....
        /*051c*/ 	.word	0x00001d00
        /*0520*/ 	.word	0x000000ff
        /*0524*/ 	.word	0x00000080
        /*0528*/ 	.short	0x010a
        /*052a*/ 	.byte	0x08
	.zero		1


	//   ....[64]....
        /*052c*/ 	.word	0x00001e20
        /*0530*/ 	.word	0x000000ff
        /*0534*/ 	.word	0x00000148
        /*0538*/ 	.short	0x0101
        /*053a*/ 	.byte	0x07
	.zero		1


	//   ....[65]....
        /*053c*/ 	.word	0x00001e30
        /*0540*/ 	.word	0x000000ff
        /*0544*/ 	.word	0x00000080
        /*0548*/ 	.short	0x010a
        /*054a*/ 	.byte	0x08
	.zero		1


	//   ....[66]....
        /*054c*/ 	.word	0x00001eb0
        /*0550*/ 	.word	0x000000ff
        /*0554*/ 	.word	0x00000080
        /*0558*/ 	.short	0x010a
        /*055a*/ 	.byte	0x11
	.zero		1


	//   ....[67]....
        /*055c*/ 	.word	0x00002040
        /*0560*/ 	.word	0x000000ff
        /*0564*/ 	.word	0x00000080
        /*0568*/ 	.short	0x010a
        /*056a*/ 	.byte	0x08
	.zero		1


	//   ....[68]....
        /*056c*/ 	.word	0x00002190
        /*0570*/ 	.word	0x00000002
        /*0574*/ 	.word	0x00000150
        /*0578*/ 	.short	0x010a
        /*057a*/ 	.byte	0xff
	.zero		1


	//   ....[69]....
        /*057c*/ 	.word	0x00002250
        /*0580*/ 	.word	0x00000002
        /*0584*/ 	.word	0x00000000
        /*0588*/ 	.short	0x0101
        /*058a*/ 	.byte	0xff
	.zero		1


	//   ....[70]....
        /*058c*/ 	.word	0x000027b0
        /*0590*/ 	.word	0x000000ff
        /*0594*/ 	.word	0x00000000
        /*0598*/ 	.short	0x010a
        /*059a*/ 	.byte	0x04
	.zero		1


	//   ....[71]....
        /*059c*/ 	.word	0x00002840
        /*05a0*/ 	.word	0x000000ff
        /*05a4*/ 	.word	0x00000000
        /*05a8*/ 	.short	0x010a
        /*05aa*/ 	.byte	0x04
	.zero		1


	//   ....[72]....
        /*05ac*/ 	.word	0x000028d0
        /*05b0*/ 	.word	0x000000ff
        /*05b4*/ 	.word	0x00000000
        /*05b8*/ 	.short	0x010a
        /*05ba*/ 	.byte	0x04
	.zero		1


	//   ....[73]....
        /*05bc*/ 	.word	0x00002960
        /*05c0*/ 	.word	0x000000ff
        /*05c4*/ 	.word	0x00000000
        /*05c8*/ 	.short	0x010a
        /*05ca*/ 	.byte	0x04
	.zero		1


	//   ....[74]....
        /*05cc*/ 	.word	0x000029f0
        /*05d0*/ 	.word	0x000000ff
        /*05d4*/ 	.word	0x00000000
        /*05d8*/ 	.short	0x010a
        /*05da*/ 	.byte	0x04
	.zero		1


	//   ....[75]....
        /*05dc*/ 	.word	0x00002a80
        /*05e0*/ 	.word	0x000000ff
        /*05e4*/ 	.word	0x00000000
        /*05e8*/ 	.short	0x010a
        /*05ea*/ 	.byte	0x04
	.zero		1


	//   ....[76]....
        /*05ec*/ 	.word	0x00002b10
        /*05f0*/ 	.word	0x000000ff
        /*05f4*/ 	.word	0x00000000
        /*05f8*/ 	.short	0x010a
        /*05fa*/ 	.byte	0x04
	.zero		1


	//   ....[77]....
        /*05fc*/ 	.word	0x00002ba0
        /*0600*/ 	.word	0x000000ff
        /*0604*/ 	.word	0x00000000
        /*0608*/ 	.short	0x010a
        /*060a*/ 	.byte	0x04
	.zero		1


	//   ....[78]....
        /*060c*/ 	.word	0x00002c30
        /*0610*/ 	.word	0x000000ff
        /*0614*/ 	.word	0x00000000
        /*0618*/ 	.short	0x010a
        /*061a*/ 	.byte	0x04
	.zero		1


	//   ....[79]....
        /*061c*/ 	.word	0x00002cc0
        /*0620*/ 	.word	0x000000ff
        /*0624*/ 	.word	0x00000000
        /*0628*/ 	.short	0x010a
        /*062a*/ 	.byte	0x04
	.zero		1


	//   ....[80]....
        /*062c*/ 	.word	0x00002d50
        /*0630*/ 	.word	0x000000ff
        /*0634*/ 	.word	0x00000000
        /*0638*/ 	.short	0x010a
        /*063a*/ 	.byte	0x04
	.zero		1


	//   ....[81]....
        /*063c*/ 	.word	0x00002de0
        /*0640*/ 	.word	0x000000ff
        /*0644*/ 	.word	0x00000000
        /*0648*/ 	.short	0x010a
        /*064a*/ 	.byte	0x04
	.zero		1


	//   ....[82]....
        /*064c*/ 	.word	0x00002e70
        /*0650*/ 	.word	0x000000ff
        /*0654*/ 	.word	0x00000000
        /*0658*/ 	.short	0x010a
        /*065a*/ 	.byte	0x04
	.zero		1


	//   ....[83]....
        /*065c*/ 	.word	0x00002f00
        /*0660*/ 	.word	0x000000ff
        /*0664*/ 	.word	0x00000000
        /*0668*/ 	.short	0x010a
        /*066a*/ 	.byte	0x04
	.zero		1


	//   ....[84]....
        /*066c*/ 	.word	0x00002f90
        /*0670*/ 	.word	0x000000ff
        /*0674*/ 	.word	0x00000000
        /*0678*/ 	.short	0x010a
        /*067a*/ 	.byte	0x04
	.zero		1


	//   ....[85]....
        /*067c*/ 	.word	0x00003030
        /*0680*/ 	.word	0x00000000
        /*0684*/ 	.word	0x00000000
        /*0688*/ 	.short	0x010a
        /*068a*/ 	.byte	0xff
	.zero		1


	//   ....[86]....
        /*068c*/ 	.word	0x00003150
        /*0690*/ 	.word	0x00000000
        /*0694*/ 	.word	0x000001b0
        /*0698*/ 	.short	0x010a
        /*069a*/ 	.byte	0xff
	.zero		1


	//   ....[87]....
        /*069c*/ 	.word	0x000031c0
        /*06a0*/ 	.word	0x00000000
        /*06a4*/ 	.word	0x00000000
        /*06a8*/ 	.short	0x0101
        /*06aa*/ 	.byte	0xff
	.zero		1


	//   ....[88]....
        /*06ac*/ 	.word	0x000031e0
        /*06b0*/ 	.word	0x000000ff
        /*06b4*/ 	.word	0x00000160
        /*06b8*/ 	.short	0x010a
        /*06ba*/ 	.byte	0x05
	.zero		1


	//   ....[89]....
        /*06bc*/ 	.word	0x00003300
        /*06c0*/ 	.word	0x00000000
        /*06c4*/ 	.word	0x00000150
        /*06c8*/ 	.short	0x010a
        /*06ca*/ 	.byte	0xff
	.zero		1


	//   ....[90]....
        /*06cc*/ 	.word	0x00003400
        /*06d0*/ 	.word	0x00000000
        /*06d4*/ 	.word	0x00000000
        /*06d8*/ 	.short	0x0101
        /*06da*/ 	.byte	0xff
	.zero		1


	//   ....[91]....
        /*06dc*/ 	.word	0x00003490
        /*06e0*/ 	.word	0x000000ff
        /*06e4*/ 	.word	0x00000160
        /*06e8*/ 	.short	0x0106
        /*06ea*/ 	.byte	0x05
	.zero		1


	//   ....[92]....
        /*06ec*/ 	.word	0x000034b0
        /*06f0*/ 	.word	0x000000ff
        /*06f4*/ 	.word	0x00000160
        /*06f8*/ 	.short	0x010a
        /*06fa*/ 	.byte	0x05
	.zero		1


	//   ....[93]....
        /*06fc*/ 	.word	0x00003540
        /*0700*/ 	.word	0x000000ff
        /*0704*/ 	.word	0x00000160
        /*0708*/ 	.short	0x0106
        /*070a*/ 	.byte	0x04
	.zero		1


	//   ....[94]....
        /*070c*/ 	.word	0x00003580
        /*0710*/ 	.word	0x00000000
        /*0714*/ 	.word	0x00000160
        /*0718*/ 	.short	0x010a
        /*071a*/ 	.byte	0xff
	.zero		1


	//   ....[95]....
        /*071c*/ 	.word	0x000037c0
        /*0720*/ 	.word	0x000000ff
        /*0724*/ 	.word	0x00000008
        /*0728*/ 	.short	0x010a
        /*072a*/ 	.byte	0x06
	.zero		1


	//   ....[96]....
        /*072c*/ 	.word	0x000037e0
        /*0730*/ 	.word	0x000000ff
        /*0734*/ 	.word	0x00000008
        /*0738*/ 	.short	0x010a
        /*073a*/ 	.byte	0x06
	.zero		1


	//   ....[97]....
        /*073c*/ 	.word	0x00003970
        /*0740*/ 	.word	0x000000ff
        /*0744*/ 	.word	0x00000008
        /*0748*/ 	.short	0x010a
        /*074a*/ 	.byte	0x06
	.zero		1


	//   ....[98]....
        /*074c*/ 	.word	0x00003990
        /*0750*/ 	.word	0x000000ff
        /*0754*/ 	.word	0x00000008
        /*0758*/ 	.short	0x010a
        /*075a*/ 	.byte	0x06
	.zero		1


	//   ....[99]....
        /*075c*/ 	.word	0x00003a50
        /*0760*/ 	.word	0x000000ff
        /*0764*/ 	.word	0x00000000
        /*0768*/ 	.short	0x0101
        /*076a*/ 	.byte	0x07
	.zero		1


	//   ....[100]....
        /*076c*/ 	.word	0x00003d50
        /*0770*/ 	.word	0x00000000
        /*0774*/ 	.word	0x00000150
        /*0778*/ 	.short	0x010a
        /*077a*/ 	.byte	0xff
	.zero		1


	//   ....[101]....
        /*077c*/ 	.word	0x00003e10
        /*0780*/ 	.word	0x00000000
        /*0784*/ 	.word	0x00000000
        /*0788*/ 	.short	0x0101
        /*078a*/ 	.byte	0xff
	.zero		1


	//   ....[102]....
        /*078c*/ 	.word	0x00003ed0
        /*0790*/ 	.word	0x000000ff
        /*0794*/ 	.word	0x00000000
        /*0798*/ 	.short	0x010a
        /*079a*/ 	.byte	0x06
	.zero		1


	//   ....[103]....
        /*079c*/ 	.word	0x00003ee0
        /*07a0*/ 	.word	0x000000ff
        /*07a4*/ 	.word	0x00000190
        /*07a8*/ 	.short	0x010a
        /*07aa*/ 	.byte	0x0a
	.zero		1


	//   ....[104]....
        /*07ac*/ 	.word	0x00003f90
        /*07b0*/ 	.word	0x000000ff
        /*07b4*/ 	.word	0x00000000
        /*07b8*/ 	.short	0x010a
        /*07ba*/ 	.byte	0x09
	.zero		1


	//   ....[105]....
        /*07bc*/ 	.word	0x000040d0
        /*07c0*/ 	.word	0x000000ff
        /*07c4*/ 	.word	0x00000000
        /*07c8*/ 	.short	0x010a
        /*07ca*/ 	.byte	0x06
	.zero		1


	//   ....[106]....
        /*07cc*/ 	.word	0x00004320
        /*07d0*/ 	.word	0x000000ff
        /*07d4*/ 	.word	0x00000000
        /*07d8*/ 	.short	0x010a
        /*07da*/ 	.byte	0x07
	.zero		1


	//   ....[107]....
        /*07dc*/ 	.word	0x000043b0
        /*07e0*/ 	.word	0x000000ff
        /*07e4*/ 	.word	0x00000000
        /*07e8*/ 	.short	0x010a
        /*07ea*/ 	.byte	0x07
	.zero		1


	//   ....[108]....
        /*07ec*/ 	.word	0x00004440
        /*07f0*/ 	.word	0x000000ff
        /*07f4*/ 	.word	0x00000000
        /*07f8*/ 	.short	0x010a
        /*07fa*/ 	.byte	0x07
	.zero		1


	//   ....[109]....
        /*07fc*/ 	.word	0x000044e0
        /*0800*/ 	.word	0x00000000
        /*0804*/ 	.word	0x00000000
        /*0808*/ 	.short	0x010a
        /*080a*/ 	.byte	0xff
	.zero		1


	//   ....[110]....
        /*080c*/ 	.word	0x00004520
        /*0810*/ 	.word	0x00000000
        /*0814*/ 	.word	0x00000000
        /*0818*/ 	.short	0x010a
        /*081a*/ 	.byte	0xff
	.zero		1


	//   ....[111]....
        /*081c*/ 	.word	0x00004590
        /*0820*/ 	.word	0x000000ff
        /*0824*/ 	.word	0x00000000
        /*0828*/ 	.short	0x0101
        /*082a*/ 	.byte	0x05
	.zero		1


	//   ....[112]....
        /*082c*/ 	.word	0x000045d0
        /*0830*/ 	.word	0x000000ff
        /*0834*/ 	.word	0x000001d0
        /*0838*/ 	.short	0x010a
        /*083a*/ 	.byte	0x08
	.zero		1


	//   ....[113]....
        /*083c*/ 	.word	0x00004620
        /*0840*/ 	.word	0x000000ff
        /*0844*/ 	.word	0x00000000
        /*0848*/ 	.short	0x0101
        /*084a*/ 	.byte	0x05
	.zero		1


	//   ....[114]....
        /*084c*/ 	.word	0x00004a70
        /*0850*/ 	.word	0x00000000
        /*0854*/ 	.word	0x00000150
        /*0858*/ 	.short	0x010a
        /*085a*/ 	.byte	0xff
	.zero		1


	//   ....[115]....
        /*085c*/ 	.word	0x00004b30
        /*0860*/ 	.word	0x00000000
        /*0864*/ 	.word	0x00000000
        /*0868*/ 	.short	0x0101
        /*086a*/ 	.byte	0xff
	.zero		1


	//   ....[116]....
        /*086c*/ 	.word	0x00004e50
        /*0870*/ 	.word	0x000000ff
        /*0874*/ 	.word	0x00000148
        /*0878*/ 	.short	0x010a
        /*087a*/ 	.byte	0x06
	.zero		1


	//   ....[117]....
        /*087c*/ 	.word	0x00005040
        /*0880*/ 	.word	0x000000ff
        /*0884*/ 	.word	0x00000120
        /*0888*/ 	.short	0x010a
        /*088a*/ 	.byte	0x06
	.zero		1


	//   ....[118]....
        /*088c*/ 	.word	0x00005230
        /*0890*/ 	.word	0x000000ff
        /*0894*/ 	.word	0x00000100
        /*0898*/ 	.short	0x010b
        /*089a*/ 	.byte	0x06
	.zero		1


	//   ....[119]....
        /*089c*/ 	.word	0x00005240
        /*08a0*/ 	.word	0x000000ff
        /*08a4*/ 	.word	0x00000000
        /*08a8*/ 	.short	0x0101
        /*08aa*/ 	.byte	0x0e
	.zero		1


	//   ....[120]....
        /*08ac*/ 	.word	0x00005250
        /*08b0*/ 	.word	0x000000ff
        /*08b4*/ 	.word	0x00000128
        /*08b8*/ 	.short	0x010a
        /*08ba*/ 	.byte	0x06
	.zero		1


	//   ....[121]....
        /*08bc*/ 	.word	0x00005400
        /*08c0*/ 	.word	0x000000ff
        /*08c4*/ 	.word	0x00000108
        /*08c8*/ 	.short	0x010b
        /*08ca*/ 	.byte	0x06
	.zero		1


	//   ....[122]....
        /*08cc*/ 	.word	0x00005410
        /*08d0*/ 	.word	0x000000ff
        /*08d4*/ 	.word	0x00000000
        /*08d8*/ 	.short	0x0101
        /*08da*/ 	.byte	0x0e
	.zero		1


	//   ....[123]....
        /*08dc*/ 	.word	0x00005420
        /*08e0*/ 	.word	0x000000ff
        /*08e4*/ 	.word	0x00000130
        /*08e8*/ 	.short	0x010a
        /*08ea*/ 	.byte	0x06
	.zero		1


	//   ....[124]....
        /*08ec*/ 	.word	0x00005610
        /*08f0*/ 	.word	0x000000ff
        /*08f4*/ 	.word	0x00000110
        /*08f8*/ 	.short	0x010b
        /*08fa*/ 	.byte	0x06
	.zero		1


	//   ....[125]....
        /*08fc*/ 	.word	0x00005680
        /*0900*/ 	.word	0x000000ff
        /*0904*/ 	.word	0x00000000
        /*0908*/ 	.short	0x0101
        /*090a*/ 	.byte	0x0e
	.zero		1


	//   ....[126]....
        /*090c*/ 	.word	0x00005690
        /*0910*/ 	.word	0x000000ff
        /*0914*/ 	.word	0x00000138
        /*0918*/ 	.short	0x010a
        /*091a*/ 	.byte	0x06
	.zero		1


	//   ....[127]....
        /*091c*/ 	.word	0x00005930
        /*0920*/ 	.word	0x000000ff
        /*0924*/ 	.word	0x00000118
        /*0928*/ 	.short	0x010b
        /*092a*/ 	.byte	0x06
	.zero		1


	//   ....[128]....
        /*092c*/ 	.word	0x00005950
        /*0930*/ 	.word	0x000000ff
        /*0934*/ 	.word	0x00000000
        /*0938*/ 	.short	0x0101
        /*093a*/ 	.byte	0x07
	.zero		1


	//   ....[129]....
        /*093c*/ 	.word	0x00005980
        /*0940*/ 	.word	0x000000ff
        /*0944*/ 	.word	0x00000120
        /*0948*/ 	.short	0x010a
        /*094a*/ 	.byte	0x06
	.zero		1


	//   ....[130]....
        /*094c*/ 	.word	0x000059a0
        /*0950*/ 	.word	0x000000ff
        /*0954*/ 	.word	0x00000128
        /*0958*/ 	.short	0x010a
        /*095a*/ 	.byte	0x06
	.zero		1


	//   ....[131]....
        /*095c*/ 	.word	0x000059c0
        /*0960*/ 	.word	0x000000ff
        /*0964*/ 	.word	0x00000130
        /*0968*/ 	.short	0x010a
        /*096a*/ 	.byte	0x06
	.zero		1


	//   ....[132]....
        /*096c*/ 	.word	0x00005a00
        /*0970*/ 	.word	0x00000000
        /*0974*/ 	.word	0x00000138
        /*0978*/ 	.short	0x010a
        /*097a*/ 	.byte	0xff
	.zero		1


	//   ....[133]....
        /*097c*/ 	.word	0x00005da0
        /*0980*/ 	.word	0x00000000
        /*0984*/ 	.word	0x00000150
        /*0988*/ 	.short	0x010a
        /*098a*/ 	.byte	0xff
	.zero		1


	//   ....[134]....
        /*098c*/ 	.word	0x00005eb0
        /*0990*/ 	.word	0x00000000
        /*0994*/ 	.word	0x00000000
        /*0998*/ 	.short	0x0101
        /*099a*/ 	.byte	0xff
	.zero		1


	//   ....[135]....
        /*099c*/ 	.word	0x00006b00
        /*09a0*/ 	.word	0x00000000
        /*09a4*/ 	.word	0x00000100
        /*09a8*/ 	.short	0x010a
        /*09aa*/ 	.byte	0xff
	.zero		1


	//   ....[136]....
        /*09ac*/ 	.word	0x00006b10
        /*09b0*/ 	.word	0x00000073
        /*09b4*/ 	.word	0x00000170
        /*09b8*/ 	.short	0x010a
        /*09ba*/ 	.byte	0xff
	.zero		1


	//   ....[137]....
        /*09bc*/ 	.word	0x00006c40
        /*09c0*/ 	.word	0x00000000
        /*09c4*/ 	.word	0x00000100
        /*09c8*/ 	.short	0x010a
        /*09ca*/ 	.byte	0xff
	.zero		1


	//   ....[138]....
        /*09cc*/ 	.word	0x00006d60
        /*09d0*/ 	.word	0x00000000
        /*09d4*/ 	.word	0x00000000
        /*09d8*/ 	.short	0x0101
        /*09da*/ 	.byte	0xff
	.zero		1


	//   ....[139]....
        /*09dc*/ 	.word	0x00006de0
        /*09e0*/ 	.word	0x00000073
        /*09e4*/ 	.word	0x00000170
        /*09e8*/ 	.short	0x010a
        /*09ea*/ 	.byte	0xff
	.zero		1


	//   ....[140]....
        /*09ec*/ 	.word	0x00007980
        /*09f0*/ 	.word	0x00000000
        /*09f4*/ 	.word	0x00000100
        /*09f8*/ 	.short	0x010a
        /*09fa*/ 	.byte	0xff
	.zero		1


	//   ....[141]....
        /*09fc*/ 	.word	0x00007a40
        /*0a00*/ 	.word	0x00000000
        /*0a04*/ 	.word	0x00000100
        /*0a08*/ 	.short	0x010a
        /*0a0a*/ 	.byte	0xff
	.zero		1


	//   ....[142]....
        /*0a0c*/ 	.word	0x00007b70
        /*0a10*/ 	.word	0x00000000
        /*0a14*/ 	.word	0x00000000
        /*0a18*/ 	.short	0x0101
        /*0a1a*/ 	.byte	0xff
	.zero		1


	//   ....[143]....
        /*0a1c*/ 	.word	0x00008720
        /*0a20*/ 	.word	0x00000000
        /*0a24*/ 	.word	0x00000100
        /*0a28*/ 	.short	0x010a
        /*0a2a*/ 	.byte	0xff
	.zero		1


	//   ....[144]....
        /*0a2c*/ 	.word	0x000087e0
        /*0a30*/ 	.word	0x00000000
        /*0a34*/ 	.word	0x00000100
        /*0a38*/ 	.short	0x010a
        /*0a3a*/ 	.byte	0xff
	.zero		1


	//   ....[145]....
        /*0a3c*/ 	.word	0x00008910
        /*0a40*/ 	.word	0x00000000
        /*0a44*/ 	.word	0x00000000
        /*0a48*/ 	.short	0x0101
        /*0a4a*/ 	.byte	0xff
	.zero		1


	//   ....[146]....
        /*0a4c*/ 	.word	0x000094e0
        /*0a50*/ 	.word	0x00000000
        /*0a54*/ 	.word	0x00000100
        /*0a58*/ 	.short	0x010a
        /*0a5a*/ 	.byte	0xff
	.zero		1


	//   ....[147]....
        /*0a5c*/ 	.word	0x000095a0
        /*0a60*/ 	.word	0x00000000
        /*0a64*/ 	.word	0x00000100
        /*0a68*/ 	.short	0x010a
        /*0a6a*/ 	.byte	0xff
	.zero		1


	//   ....[148]....
        /*0a6c*/ 	.word	0x000096d0
        /*0a70*/ 	.word	0x00000000
        /*0a74*/ 	.word	0x00000000
        /*0a78*/ 	.short	0x0101
        /*0a7a*/ 	.byte	0xff
	.zero		1


	//   ....[149]....
        /*0a7c*/ 	.word	0x000099f0
        /*0a80*/ 	.word	0x00000073
        /*0a84*/ 	.word	0x00000000
        /*0a88*/ 	.short	0x0101
        /*0a8a*/ 	.byte	0xff
	.zero		1


	//   ....[150]....
        /*0a8c*/ 	.word	0x0000a380
        /*0a90*/ 	.word	0x00000002
        /*0a94*/ 	.word	0x000001c0
        /*0a98*/ 	.short	0x010a
        /*0a9a*/ 	.byte	0xff
	.zero		1


	//   ....[151]....
        /*0a9c*/ 	.word	0x0000a3e0
        /*0aa0*/ 	.word	0x00000002
        /*0aa4*/ 	.word	0x00000080
        /*0aa8*/ 	.short	0x010a
        /*0aaa*/ 	.byte	0xff
	.zero		1


	//   ....[152]....
        /*0aac*/ 	.word	0x0000a440
        /*0ab0*/ 	.word	0x00000002
        /*0ab4*/ 	.word	0x00000080
        /*0ab8*/ 	.short	0x010a
        /*0aba*/ 	.byte	0xff
	.zero		1


	//   ....[153]....
        /*0abc*/ 	.word	0x0000a490
        /*0ac0*/ 	.word	0x00000002
        /*0ac4*/ 	.word	0x00000150
        /*0ac8*/ 	.short	0x010a
        /*0aca*/ 	.byte	0xff
	.zero		1


	//   ....[154]....
        /*0acc*/ 	.word	0x0000a4f0
        /*0ad0*/ 	.word	0x00000000
        /*0ad4*/ 	.word	0x00000000
        /*0ad8*/ 	.short	0x010a
        /*0ada*/ 	.byte	0xff
	.zero		1


	//   ....[155]....
        /*0adc*/ 	.word	0x0000a550
        /*0ae0*/ 	.word	0x00000000
        /*0ae4*/ 	.word	0x00000000
        /*0ae8*/ 	.short	0x010a
        /*0aea*/ 	.byte	0xff
	.zero		1


	//   ....[156]....
        /*0aec*/ 	.word	0x0000a5b0
        /*0af0*/ 	.word	0x00000000
        /*0af4*/ 	.word	0x00000000
        /*0af8*/ 	.short	0x010a
        /*0afa*/ 	.byte	0xff
	.zero		1


	//   ....[157]....
        /*0afc*/ 	.word	0x0000a610
        /*0b00*/ 	.word	0x00000000
        /*0b04*/ 	.word	0x00000000
        /*0b08*/ 	.short	0x010a
        /*0b0a*/ 	.byte	0xff
	.zero		1


	//   ....[158]....
        /*0b0c*/ 	.word	0x0000a670
        /*0b10*/ 	.word	0x00000000
        /*0b14*/ 	.word	0x00000000
        /*0b18*/ 	.short	0x010a
        /*0b1a*/ 	.byte	0xff
	.zero		1


	//   ....[159]....
        /*0b1c*/ 	.word	0x0000a6d0
        /*0b20*/ 	.word	0x00000000
        /*0b24*/ 	.word	0x00000000
        /*0b28*/ 	.short	0x010a
        /*0b2a*/ 	.byte	0xff
	.zero		1


	//   ....[160]....
        /*0b2c*/ 	.word	0x0000a730
        /*0b30*/ 	.word	0x00000000
        /*0b34*/ 	.word	0x00000000
        /*0b38*/ 	.short	0x010a
        /*0b3a*/ 	.byte	0xff
	.zero		1


	//   ....[161]....
        /*0b3c*/ 	.word	0x0000a790
        /*0b40*/ 	.word	0x00000000
        /*0b44*/ 	.word	0x00000000
        /*0b48*/ 	.short	0x010a
        /*0b4a*/ 	.byte	0xff
	.zero		1


	//   ....[162]....
        /*0b4c*/ 	.word	0x0000a7f0
        /*0b50*/ 	.word	0x00000000
        /*0b54*/ 	.word	0x00000000
        /*0b58*/ 	.short	0x010a
        /*0b5a*/ 	.byte	0xff
	.zero		1


	//   ....[163]....
        /*0b5c*/ 	.word	0x0000a850
        /*0b60*/ 	.word	0x00000000
        /*0b64*/ 	.word	0x00000000
        /*0b68*/ 	.short	0x010a
        /*0b6a*/ 	.byte	0xff
	.zero		1


	//   ....[164]....
        /*0b6c*/ 	.word	0x0000a8b0
        /*0b70*/ 	.word	0x00000000
        /*0b74*/ 	.word	0x00000000
        /*0b78*/ 	.short	0x010a
        /*0b7a*/ 	.byte	0xff
	.zero		1


	//   ....[165]....
        /*0b7c*/ 	.word	0x0000a910
        /*0b80*/ 	.word	0x00000000
        /*0b84*/ 	.word	0x00000000
        /*0b88*/ 	.short	0x010a
        /*0b8a*/ 	.byte	0xff
	.zero		1


	//   ....[166]....
        /*0b8c*/ 	.word	0x0000a970
        /*0b90*/ 	.word	0x00000000
        /*0b94*/ 	.word	0x00000000
        /*0b98*/ 	.short	0x010a
        /*0b9a*/ 	.byte	0xff
	.zero		1


	//   ....[167]....
        /*0b9c*/ 	.word	0x0000a9d0
        /*0ba0*/ 	.word	0x00000000
        /*0ba4*/ 	.word	0x00000000
        /*0ba8*/ 	.short	0x010a
        /*0baa*/ 	.byte	0xff
	.zero		1


	//   ....[168]....
        /*0bac*/ 	.word	0x0000aa30
        /*0bb0*/ 	.word	0x00000000
        /*0bb4*/ 	.word	0x00000000
        /*0bb8*/ 	.short	0x010a
        /*0bba*/ 	.byte	0xff
	.zero		1


	//   ....[169]....
        /*0bbc*/ 	.word	0x0000aa80
        /*0bc0*/ 	.word	0x00000000
        /*0bc4*/ 	.word	0x000001b0
        /*0bc8*/ 	.short	0x010a
        /*0bca*/ 	.byte	0xff
	.zero		1


	//   ....[170]....
        /*0bcc*/ 	.word	0x0000aae0
        /*0bd0*/ 	.word	0x00000000
        /*0bd4*/ 	.word	0x00000160
        /*0bd8*/ 	.short	0x010a
        /*0bda*/ 	.byte	0xff
	.zero		1


	//   ....[171]....
        /*0bdc*/ 	.word	0x0000ab30
        /*0be0*/ 	.word	0x00000000
        /*0be4*/ 	.word	0x00000150
        /*0be8*/ 	.short	0x010a
        /*0bea*/ 	.byte	0xff
	.zero		1


	//   ....[172]....
        /*0bec*/ 	.word	0x0000ab90
        /*0bf0*/ 	.word	0x00000000
        /*0bf4*/ 	.word	0x00000160
        /*0bf8*/ 	.short	0x010a
        /*0bfa*/ 	.byte	0xff
	.zero		1


	//   ....[173]....
        /*0bfc*/ 	.word	0x0000abf0
        /*0c00*/ 	.word	0x00000004
        /*0c04*/ 	.word	0x00000008
        /*0c08*/ 	.short	0x010a
        /*0c0a*/ 	.byte	0xff
	.zero		1


	//   ....[174]....
        /*0c0c*/ 	.word	0x0000acd0
        /*0c10*/ 	.word	0x00000002
        /*0c14*/ 	.word	0x00000008
        /*0c18*/ 	.short	0x010a
        /*0c1a*/ 	.byte	0xff
	.zero		1


	//   ....[175]....
        /*0c1c*/ 	.word	0x0000ad20
        /*0c20*/ 	.word	0x00000000
        /*0c24*/ 	.word	0x00000150
        /*0c28*/ 	.short	0x010a
        /*0c2a*/ 	.byte	0xff
	.zero		1


	//   ....[176]....
        /*0c2c*/ 	.word	0x0000ad80
        /*0c30*/ 	.word	0x00000000
        /*0c34*/ 	.word	0x00000190
        /*0c38*/ 	.short	0x010a
        /*0c3a*/ 	.byte	0xff
	.zero		1


	//   ....[177]....
        /*0c3c*/ 	.word	0x0000ade0
        /*0c40*/ 	.word	0x00000000
        /*0c44*/ 	.word	0x00000000
        /*0c48*/ 	.short	0x010a
        /*0c4a*/ 	.byte	0xff
	.zero		1


	//   ....[178]....
        /*0c4c*/ 	.word	0x0000ae40
        /*0c50*/ 	.word	0x00000000
        /*0c54*/ 	.word	0x00000000
        /*0c58*/ 	.short	0x010a
        /*0c5a*/ 	.byte	0xff
	.zero		1


	//   ....[179]....
        /*0c5c*/ 	.word	0x0000aea0
        /*0c60*/ 	.word	0x00000000
        /*0c64*/ 	.word	0x00000000
        /*0c68*/ 	.short	0x010a
        /*0c6a*/ 	.byte	0xff
	.zero		1


	//   ....[180]....
        /*0c6c*/ 	.word	0x0000af00
        /*0c70*/ 	.word	0x00000000
        /*0c74*/ 	.word	0x00000000
        /*0c78*/ 	.short	0x010a
        /*0c7a*/ 	.byte	0xff
	.zero		1


	//   ....[181]....
        /*0c7c*/ 	.word	0x0000af60
        /*0c80*/ 	.word	0x00000000
        /*0c84*/ 	.word	0x000001d0
        /*0c88*/ 	.short	0x010a
        /*0c8a*/ 	.byte	0xff
	.zero		1


	//   ....[182]....
        /*0c8c*/ 	.word	0x0000afb0
        /*0c90*/ 	.word	0x00000000
        /*0c94*/ 	.word	0x00000150
        /*0c98*/ 	.short	0x010a
        /*0c9a*/ 	.byte	0xff
	.zero		1


	//   ....[183]....
        /*0c9c*/ 	.word	0x0000b010
        /*0ca0*/ 	.word	0x00000000
        /*0ca4*/ 	.word	0x00000148
        /*0ca8*/ 	.short	0x010a
        /*0caa*/ 	.byte	0xff
	.zero		1


	//   ....[184]....
        /*0cac*/ 	.word	0x0000b070
        /*0cb0*/ 	.word	0x00000000
        /*0cb4*/ 	.word	0x00000120
        /*0cb8*/ 	.short	0x010a
        /*0cba*/ 	.byte	0xff
	.zero		1


	//   ....[185]....
        /*0cbc*/ 	.word	0x0000b0d0
        /*0cc0*/ 	.word	0x00000000
        /*0cc4*/ 	.word	0x00000128
        /*0cc8*/ 	.short	0x010a
        /*0cca*/ 	.byte	0xff
	.zero		1


	//   ....[186]....
        /*0ccc*/ 	.word	0x0000b130
        /*0cd0*/ 	.word	0x00000000
        /*0cd4*/ 	.word	0x00000130
        /*0cd8*/ 	.short	0x010a
        /*0cda*/ 	.byte	0xff
	.zero		1


	//   ....[187]....
        /*0cdc*/ 	.word	0x0000b190
        /*0ce0*/ 	.word	0x00000000
        /*0ce4*/ 	.word	0x00000138
        /*0ce8*/ 	.short	0x010a
        /*0cea*/ 	.byte	0xff
	.zero		1


	//   ....[188]....
        /*0cec*/ 	.word	0x0000b1f0
        /*0cf0*/ 	.word	0x00000000
        /*0cf4*/ 	.word	0x00000120
        /*0cf8*/ 	.short	0x010a
        /*0cfa*/ 	.byte	0xff
	.zero		1


	//   ....[189]....
        /*0cfc*/ 	.word	0x0000b250
        /*0d00*/ 	.word	0x00000000
        /*0d04*/ 	.word	0x00000128
        /*0d08*/ 	.short	0x010a
        /*0d0a*/ 	.byte	0xff
	.zero		1


	//   ....[190]....
        /*0d0c*/ 	.word	0x0000b2b0
        /*0d10*/ 	.word	0x00000000
        /*0d14*/ 	.word	0x00000130
        /*0d18*/ 	.short	0x010a
        /*0d1a*/ 	.byte	0xff
	.zero		1


	//   ....[191]....
        /*0d1c*/ 	.word	0x0000b300
        /*0d20*/ 	.word	0x00000000
        /*0d24*/ 	.word	0x00000150
        /*0d28*/ 	.short	0x010a
        /*0d2a*/ 	.byte	0xff
	.zero		1


	//   ....[192]....
        /*0d2c*/ 	.word	0x0000b350
        /*0d30*/ 	.word	0x00000000
        /*0d34*/ 	.word	0x00000100
        /*0d38*/ 	.short	0x010a
        /*0d3a*/ 	.byte	0xff
	.zero		1


	//   ....[193]....
        /*0d3c*/ 	.word	0x0000b3a0
        /*0d40*/ 	.word	0x00000073
        /*0d44*/ 	.word	0x00000170
        /*0d48*/ 	.short	0x010a
        /*0d4a*/ 	.byte	0xff
	.zero		1


	//   ....[194]....
        /*0d4c*/ 	.word	0x0000b3f0
        /*0d50*/ 	.word	0x00000000
        /*0d54*/ 	.word	0x00000100
        /*0d58*/ 	.short	0x010a
        /*0d5a*/ 	.byte	0xff
	.zero		1


	//   ....[195]....
        /*0d5c*/ 	.word	0x0000b440
        /*0d60*/ 	.word	0x00000000
        /*0d64*/ 	.word	0x00000100
        /*0d68*/ 	.short	0x010a
        /*0d6a*/ 	.byte	0xff
	.zero		1


	//   ....[196]....
        /*0d6c*/ 	.word	0x0000b490
        /*0d70*/ 	.word	0x00000000
        /*0d74*/ 	.word	0x00000100
        /*0d78*/ 	.short	0x010a
        /*0d7a*/ 	.byte	0xff
	.zero		1


	//----- nvinfo : EIATTR_NUM_MBARRIERS
	.align		4
.L_48:
        /*0d7c*/ 	.byte	0x03, 0x38
        /*0d7e*/ 	.short	0x003b


	//----- nvinfo : EIATTR_EXIT_INSTR_OFFSETS
	.align		4
        /*0d80*/ 	.byte	0x04, 0x1c
        /*0d82*/ 	.short	(.L_50 - .L_49)


	//   ....[0]....
.L_49:
        /*0d84*/ 	.word	0x00003060


	//   ....[1]....
        /*0d88*/ 	.word	0x00003550


	//   ....[2]....
        /*0d8c*/ 	.word	0x000035b0


	//   ....[3]....
        /*0d90*/ 	.word	0x00004850


	//   ....[4]....
        /*0d94*/ 	.word	0x00005a30


	//   ....[5]....
        /*0d98*/ 	.word	0x00005a70


	//   ....[6]....
        /*0d9c*/ 	.word	0x0000a370


	//----- nvinfo : EIATTR_MAX_THREADS
	.align		4
.L_50:
        /*0da0*/ 	.byte	0x04, 0x05
        /*0da2*/ 	.short	(.L_52 - .L_51)
.L_51:
        /*0da4*/ 	.word	0x00000100
        /*0da8*/ 	.word	0x00000001
        /*0dac*/ 	.word	0x00000001


	//----- nvinfo : EIATTR_CRS_STACK_SIZE
	.align		4
.L_52:
        /*0db0*/ 	.byte	0x04, 0x1e
        /*0db2*/ 	.short	(.L_54 - .L_53)
.L_53:
        /*0db4*/ 	.word	0x00000000


	//----- nvinfo : EIATTR_CBANK_PARAM_SIZE
	.align		4
.L_54:
        /*0db8*/ 	.byte	0x03, 0x19
        /*0dba*/ 	.short	0x0800


	//----- nvinfo : EIATTR_PARAM_CBANK
	.align		4
        /*0dbc*/ 	.byte	0x04, 0x0a
        /*0dbe*/ 	.short	(.L_56 - .L_55)
	.align		4
.L_55:
        /*0dc0*/ 	.word	index@(.nv.constant0._ZN7cutlass13device_kernelINS_4gemm6kernel13GemmUniversalIN4cute5tupleIJiiiiEEENS1_10collective13CollectiveMmaINS1_35MainloopSm100TmaUmmaWarpSpecializedILi16ELi2ELi4ENS5_IJNS4_1CILi2EEENSA_ILi1EEESC_EEEEENS5_IJNSA_ILi128EEENSA_ILi256EEENSA_ILi64EEEEEENS_12float_e4m3_tENS5_IJlSC_lEEESJ_SK_NS4_8TiledMMAINS4_8MMA_AtomIJNS4_10MMA_TraitsINS4_25SM100_MMA_F8F6F4_2x1SM_SSEJSJ_SJ_fSF_SG_NS4_17integral_constantINS4_4UMMA5MajorELSR_0EEESS_NSP_INSQ_7ScaleInELST_0EEESU_EEEEEENS4_6LayoutINS5_IJSC_SC_SC_EEENS5_IJNSA_ILi0EEESZ_SZ_EEEEENS5_IJNS4_10UnderscoreES12_S12_EEEEENS4_18SM100_TMA_2SM_LOADENS4_14ComposedLayoutINS4_7SwizzleILi2ELi4ELi3EEENS4_18smem_ptr_flag_bitsILi8EEENSX_INS5_IJNSA_ILi8EEESH_EEENS5_IJSH_SC_EEEEEEEvNS4_8identityES15_S1F_vS1G_EENS_8epilogue10collective18CollectiveEpilogueINS1I_23Sm100TmaWarpSpecializedILi4ELi2ELi32ELb0ELb0EEEJNS5_IJSH_SG_SH_EEENS5_IJNSX_ISH_SC_EENSX_INS5_IJNSA_ILi32EEESB_EEENS5_IJSC_SF_EEEEEEEESJ_SK_SJ_SK_NS1I_6fusion15FusionCallbacksIS1M_NS1U_23LinCombPerRowBiasEltActINS1I_6thread4ReLuESJ_fSJ_SJ_fLi16ELNS_15FloatRoundStyleE2EEES1N_S1T_JEEENS4_5SM1004TMEM4LOAD26SM100_TMEM_LOAD_32dp32b32xENS4_13SM90_TMA_LOADENS16_INS17_ILi1ELi4ELi3EEES1A_NSX_INS5_IJS1B_S1P_EEENS5_IJS1P_SC_EEEEEEENS4_39AutoVectorizingCopyWithAssumedAlignmentILi128EEENS4_14SM90_TMA_STOREES2B_S2D_S2D_EEEvvEEEEvNT_6ParamsE)
        /*0dc4*/ 	.short	0x0380
        /*0dc6*/ 	.short	0x0800


	//----- nvinfo : EIATTR_SW_WAR
	.align		4
.L_56:
        /*0dc8*/ 	.byte	0x04, 0x36
        /*0dca*/ 	.short	(.L_58 - .L_57)
.L_57:
        /*0dcc*/ 	.word	0x00000008
.L_58:


//--------------------- .nv.callgraph             --------------------------
	.section	.nv.callgraph,"",@"SHT_CUDA_CALLGRAPH"
	.align	4
	.sectionentsize	8
	.align		4
        /*0000*/ 	.word	0x00000000
	.align		4
        /*0004*/ 	.word	0xffffffff
	.align		4
        /*0008*/ 	.word	index@(_ZN7cutlass13device_kernelINS_4gemm6kernel13GemmUniversalIN4cute5tupleIJiiiiEEENS1_10collective13CollectiveMmaINS1_35MainloopSm100TmaUmmaWarpSpecializedILi16ELi2ELi4ENS5_IJNS4_1CILi2EEENSA_ILi1EEESC_EEEEENS5_IJNSA_ILi128EEENSA_ILi256EEENSA_ILi64EEEEEENS_12float_e4m3_tENS5_IJlSC_lEEESJ_SK_NS4_8TiledMMAINS4_8MMA_AtomIJNS4_10MMA_TraitsINS4_25SM100_MMA_F8F6F4_2x1SM_SSEJSJ_SJ_fSF_SG_NS4_17integral_constantINS4_4UMMA5MajorELSR_0EEESS_NSP_INSQ_7ScaleInELST_0EEESU_EEEEEENS4_6LayoutINS5_IJSC_SC_SC_EEENS5_IJNSA_ILi0EEESZ_SZ_EEEEENS5_IJNS4_10UnderscoreES12_S12_EEEEENS4_18SM100_TMA_2SM_LOADENS4_14ComposedLayoutINS4_7SwizzleILi2ELi4ELi3EEENS4_18smem_ptr_flag_bitsILi8EEENSX_INS5_IJNSA_ILi8EEESH_EEENS5_IJSH_SC_EEEEEEEvNS4_8identityES15_S1F_vS1G_EENS_8epilogue10collective18CollectiveEpilogueINS1I_23Sm100TmaWarpSpecializedILi4ELi2ELi32ELb0ELb0EEEJNS5_IJSH_SG_SH_EEENS5_IJNSX_ISH_SC_EENSX_INS5_IJNSA_ILi32EEESB_EEENS5_IJSC_SF_EEEEEEEESJ_SK_SJ_SK_NS1I_6fusion15FusionCallbacksIS1M_NS1U_23LinCombPerRowBiasEltActINS1I_6thread4ReLuESJ_fSJ_SJ_fLi16ELNS_15FloatRoundStyleE2EEES1N_S1T_JEEENS4_5SM1004TMEM4LOAD26SM100_TMEM_LOAD_32dp32b32xENS4_13SM90_TMA_LOADENS16_INS17_ILi1ELi4ELi3EEES1A_NSX_INS5_IJS1B_S1P_EEENS5_IJS1P_SC_EEEEEEENS4_39AutoVectorizingCopyWithAssumedAlignmentILi128EEENS4_14SM90_TMA_STOREES2B_S2D_S2D_EEEvvEEEEvNT_6ParamsE)
	.align		4
        /*000c*/ 	.word	index@(__assertfail)
	.align		4
        /*0010*/ 	.word	0x00000000
	.align		4
        /*0014*/ 	.word	0xfffffffe
	.align		4
        /*0018*/ 	.word	0x00000000
	.align		4
        /*001c*/ 	.word	0xfffffffd
	.align		4
        /*0020*/ 	.word	0x00000000
	.align		4
        /*0024*/ 	.word	0xfffffffc


//--------------------- .nv.constant4             --------------------------
	.section	.nv.constant4,"a",@progbits
	.align	8
	.align		8
.nv.constant4:
        /*0000*/ 	.dword	__assertfail
	.align		8
        /*0008*/ 	.dword	__unnamed_1
	.align		8
        /*0010*/ 	.dword	__unnamed_2
	.align		8
        /*0018*/ 	.dword	__unnamed_3
	.align		8
        /*0020*/ 	.dword	_ZN39_INTERNAL_4c351c9c_4_k_cu_2ee0d787_27944cuda3std3__45__cpo5beginE
	.align		8
        /*0028*/ 	.dword	_ZN39_INTERNAL_4c351c9c_4_k_cu_2ee0d787_27944cuda3std3__45__cpo3endE
	.align		8
        /*0030*/ 	.dword	_ZN39_INTERNAL_4c351c9c_4_k_cu_2ee0d787_27944cuda3std3__45__cpo6cbeginE
	.align		8
        /*0038*/ 	.dword	_ZN39_INTERNAL_4c351c9c_4_k_cu_2ee0d787_27944cuda3std3__45__cpo4cendE
	.align		8
        /*0040*/ 	.dword	_ZN39_INTERNAL_4c351c9c_4_k_cu_2ee0d787_27944cuda3std3__441_GLOBAL__N__4c351c9c_4_k_cu_2ee0d787_27946ignoreE
	.align		8
        /*0048*/ 	.dword	_ZN39_INTERNAL_4c351c9c_4_k_cu_2ee0d787_27944cuda3std3__419piecewise_constructE
	.align		8
        /*0050*/ 	.dword	_ZN39_INTERNAL_4c351c9c_4_k_cu_2ee0d787_27944cuda3std3__48in_placeE
	.align		8
        /*0058*/ 	.dword	_ZN39_INTERNAL_4c351c9c_4_k_cu_2ee0d787_27944cuda3std6ranges3__45__cpo4swapE
	.align		8
        /*0060*/ 	.dword	_ZN39_INTERNAL_4c351c9c_4_k_cu_2ee0d787_27944cuda3std6ranges3__45__cpo9iter_moveE
	.align		8
        /*0068*/ 	.dword	_ZN39_INTERNAL_4c351c9c_4_k_cu_2ee0d787_27944cute7productE
	.align		8
        /*0070*/ 	.dword	_ZN39_INTERNAL_4c351c9c_4_k_cu_2ee0d787_27944cute1_E
	.align		8
        /*0078*/ 	.dword	$str$25
	.align		8
        /*0080*/ 	.dword	$str$26
	.align		8
        /*0088*/ 	.dword	$str$27
	.align		8
        /*0090*/ 	.dword	$str$28


//--------------------- .text._ZN7cutlass13device_kernelINS_4gemm6kernel13GemmUniversalIN4cute5tupleIJiiiiEEENS1_10collective13CollectiveMmaINS1_35MainloopSm100TmaUmmaWarpSpecializedILi16ELi2ELi4ENS5_IJNS4_1CILi2EEENSA_ILi1EEESC_EEEEENS5_IJNSA_ILi128EEENSA_ILi256EEENSA_ILi64EEEEEENS_12float_e4m3_tENS5_IJlSC_lEEESJ_SK_NS4_8TiledMMAINS4_8MMA_AtomIJNS4_10MMA_TraitsINS4_25SM100_MMA_F8F6F4_2x1SM_SSEJSJ_SJ_fSF_SG_NS4_17integral_constantINS4_4UMMA5MajorELSR_0EEESS_NSP_INSQ_7ScaleInELST_0EEESU_EEEEEENS4_6LayoutINS5_IJSC_SC_SC_EEENS5_IJNSA_ILi0EEESZ_SZ_EEEEENS5_IJNS4_10UnderscoreES12_S12_EEEEENS4_18SM100_TMA_2SM_LOADENS4_14ComposedLayoutINS4_7SwizzleILi2ELi4ELi3EEENS4_18smem_ptr_flag_bitsILi8EEENSX_INS5_IJNSA_ILi8EEESH_EEENS5_IJSH_SC_EEEEEEEvNS4_8identityES15_S1F_vS1G_EENS_8epilogue10collective18CollectiveEpilogueINS1I_23Sm100TmaWarpSpecializedILi4ELi2ELi32ELb0ELb0EEEJNS5_IJSH_SG_SH_EEENS5_IJNSX_ISH_SC_EENSX_INS5_IJNSA_ILi32EEESB_EEENS5_IJSC_SF_EEEEEEEESJ_SK_SJ_SK_NS1I_6fusion15FusionCallbacksIS1M_NS1U_23LinCombPerRowBiasEltActINS1I_6thread4ReLuESJ_fSJ_SJ_fLi16ELNS_15FloatRoundStyleE2EEES1N_S1T_JEEENS4_5SM1004TMEM4LOAD26SM100_TMEM_LOAD_32dp32b32xENS4_13SM90_TMA_LOADENS16_INS17_ILi1ELi4ELi3EEES1A_NSX_INS5_IJS1B_S1P_EEENS5_IJS1P_SC_EEEEEEENS4_39AutoVectorizingCopyWithAssumedAlignmentILi128EEENS4_14SM90_TMA_STOREES2B_S2D_S2D_EEEvvEEEEvNT_6ParamsE --------------------------
	.section	.text._ZN7cutlass13device_kernelINS_4gemm6kernel13GemmUniversalIN4cute5tupleIJiiiiEEENS1_10collective13CollectiveMmaINS1_35MainloopSm100TmaUmmaWarpSpecializedILi16ELi2ELi4ENS5_IJNS4_1CILi2EEENSA_ILi1EEESC_EEEEENS5_IJNSA_ILi128EEENSA_ILi256EEENSA_ILi64EEEEEENS_12float_e4m3_tENS5_IJlSC_lEEESJ_SK_NS4_8TiledMMAINS4_8MMA_AtomIJNS4_10MMA_TraitsINS4_25SM100_MMA_F8F6F4_2x1SM_SSEJSJ_SJ_fSF_SG_NS4_17integral_constantINS4_4UMMA5MajorELSR_0EEESS_NSP_INSQ_7ScaleInELST_0EEESU_EEEEEENS4_6LayoutINS5_IJSC_SC_SC_EEENS5_IJNSA_ILi0EEESZ_SZ_EEEEENS5_IJNS4_10UnderscoreES12_S12_EEEEENS4_18SM100_TMA_2SM_LOADENS4_14ComposedLayoutINS4_7SwizzleILi2ELi4ELi3EEENS4_18smem_ptr_flag_bitsILi8EEENSX_INS5_IJNSA_ILi8EEESH_EEENS5_IJSH_SC_EEEEEEEvNS4_8identityES15_S1F_vS1G_EENS_8epilogue10collective18CollectiveEpilogueINS1I_23Sm100TmaWarpSpecializedILi4ELi2ELi32ELb0ELb0EEEJNS5_IJSH_SG_SH_EEENS5_IJNSX_ISH_SC_EENSX_INS5_IJNSA_ILi32EEESB_EEENS5_IJSC_SF_EEEEEEEESJ_SK_SJ_SK_NS1I_6fusion15FusionCallbacksIS1M_NS1U_23LinCombPerRowBiasEltActINS1I_6thread4ReLuESJ_fSJ_SJ_fLi16ELNS_15FloatRoundStyleE2EEES1N_S1T_JEEENS4_5SM1004TMEM4LOAD26SM100_TMEM_LOAD_32dp32b32xENS4_13SM90_TMA_LOADENS16_INS17_ILi1ELi4ELi3EEES1A_NSX_INS5_IJS1B_S1P_EEENS5_IJS1P_SC_EEEEEEENS4_39AutoVectorizingCopyWithAssumedAlignmentILi128EEENS4_14SM90_TMA_STOREES2B_S2D_S2D_EEEvvEEEEvNT_6ParamsE,"ax",@progbits
	.align	128
.text._ZN7cutlass13device_kernelINS_4gemm6kernel13GemmUniversalIN4cute5tupleIJiiiiEEENS1_10collective13CollectiveMmaINS1_35MainloopSm100TmaUmmaWarpSpecializedILi16ELi2ELi4ENS5_IJNS4_1CILi2EEENSA_ILi1EEESC_EEEEENS5_IJNSA_ILi128EEENSA_ILi256EEENSA_ILi64EEEEEENS_12float_e4m3_tENS5_IJlSC_lEEESJ_SK_NS4_8TiledMMAINS4_8MMA_AtomIJNS4_10MMA_TraitsINS4_25SM100_MMA_F8F6F4_2x1SM_SSEJSJ_SJ_fSF_SG_NS4_17integral_constantINS4_4UMMA5MajorELSR_0EEESS_NSP_INSQ_7ScaleInELST_0EEESU_EEEEEENS4_6LayoutINS5_IJSC_SC_SC_EEENS5_IJNSA_ILi0EEESZ_SZ_EEEEENS5_IJNS4_10UnderscoreES12_S12_EEEEENS4_18SM100_TMA_2SM_LOADENS4_14ComposedLayoutINS4_7SwizzleILi2ELi4ELi3EEENS4_18smem_ptr_flag_bitsILi8EEENSX_INS5_IJNSA_ILi8EEESH_EEENS5_IJSH_SC_EEEEEEEvNS4_8identityES15_S1F_vS1G_EENS_8epilogue10collective18CollectiveEpilogueINS1I_23Sm100TmaWarpSpecializedILi4ELi2ELi32ELb0ELb0EEEJNS5_IJSH_SG_SH_EEENS5_IJNSX_ISH_SC_EENSX_INS5_IJNSA_ILi32EEESB_EEENS5_IJSC_SF_EEEEEEEESJ_SK_SJ_SK_NS1I_6fusion15FusionCallbacksIS1M_NS1U_23LinCombPerRowBiasEltActINS1I_6thread4ReLuESJ_fSJ_SJ_fLi16ELNS_15FloatRoundStyleE2EEES1N_S1T_JEEENS4_5SM1004TMEM4LOAD26SM100_TMEM_LOAD_32dp32b32xENS4_13SM90_TMA_LOADENS16_INS17_ILi1ELi4ELi3EEES1A_NSX_INS5_IJS1B_S1P_EEENS5_IJS1P_SC_EEEEEEENS4_39AutoVectorizingCopyWithAssumedAlignmentILi128EEENS4_14SM90_TMA_STOREES2B_S2D_S2D_EEEvvEEEEvNT_6ParamsE:
        .type           _ZN7cutlass13device_kernelINS_4gemm6kernel13GemmUniversalIN4cute5tupleIJiiiiEEENS1_10collective13CollectiveMmaINS1_35MainloopSm100TmaUmmaWarpSpecializedILi16ELi2ELi4ENS5_IJNS4_1CILi2EEENSA_ILi1EEESC_EEEEENS5_IJNSA_ILi128EEENSA_ILi256EEENSA_ILi64EEEEEENS_12float_e4m3_tENS5_IJlSC_lEEESJ_SK_NS4_8TiledMMAINS4_8MMA_AtomIJNS4_10MMA_TraitsINS4_25SM100_MMA_F8F6F4_2x1SM_SSEJSJ_SJ_fSF_SG_NS4_17integral_constantINS4_4UMMA5MajorELSR_0EEESS_NSP_INSQ_7ScaleInELST_0EEESU_EEEEEENS4_6LayoutINS5_IJSC_SC_SC_EEENS5_IJNSA_ILi0EEESZ_SZ_EEEEENS5_IJNS4_10UnderscoreES12_S12_EEEEENS4_18SM100_TMA_2SM_LOADENS4_14ComposedLayoutINS4_7SwizzleILi2ELi4ELi3EEENS4_18smem_ptr_flag_bitsILi8EEENSX_INS5_IJNSA_ILi8EEESH_EEENS5_IJSH_SC_EEEEEEEvNS4_8identityES15_S1F_vS1G_EENS_8epilogue10collective18CollectiveEpilogueINS1I_23Sm100TmaWarpSpecializedILi4ELi2ELi32ELb0ELb0EEEJNS5_IJSH_SG_SH_EEENS5_IJNSX_ISH_SC_EENSX_INS5_IJNSA_ILi32EEESB_EEENS5_IJSC_SF_EEEEEEEESJ_SK_SJ_SK_NS1I_6fusion15FusionCallbacksIS1M_NS1U_23LinCombPerRowBiasEltActINS1I_6thread4ReLuESJ_fSJ_SJ_fLi16ELNS_15FloatRoundStyleE2EEES1N_S1T_JEEENS4_5SM1004TMEM4LOAD26SM100_TMEM_LOAD_32dp32b32xENS4_13SM90_TMA_LOADENS16_INS17_ILi1ELi4ELi3EEES1A_NSX_INS5_IJS1B_S1P_EEENS5_IJS1P_SC_EEEEEEENS4_39AutoVectorizingCopyWithAssumedAlignmentILi128EEENS4_14SM90_TMA_STOREES2B_S2D_S2D_EEEvvEEEEvNT_6ParamsE,@function
        .size           _ZN7cutlass13device_kernelINS_4gemm6kernel13GemmUniversalIN4cute5tupleIJiiiiEEENS1_10collective13CollectiveMmaINS1_35MainloopSm100TmaUmmaWarpSpecializedILi16ELi2ELi4ENS5_IJNS4_1CILi2EEENSA_ILi1EEESC_EEEEENS5_IJNSA_ILi128EEENSA_ILi256EEENSA_ILi64EEEEEENS_12float_e4m3_tENS5_IJlSC_lEEESJ_SK_NS4_8TiledMMAINS4_8MMA_AtomIJNS4_10MMA_TraitsINS4_25SM100_MMA_F8F6F4_2x1SM_SSEJSJ_SJ_fSF_SG_NS4_17integral_constantINS4_4UMMA5MajorELSR_0EEESS_NSP_INSQ_7ScaleInELST_0EEESU_EEEEEENS4_6LayoutINS5_IJSC_SC_SC_EEENS5_IJNSA_ILi0EEESZ_SZ_EEEEENS5_IJNS4_10UnderscoreES12_S12_EEEEENS4_18SM100_TMA_2SM_LOADENS4_14ComposedLayoutINS4_7SwizzleILi2ELi4ELi3EEENS4_18smem_ptr_flag_bitsILi8EEENSX_INS5_IJNSA_ILi8EEESH_EEENS5_IJSH_SC_EEEEEEEvNS4_8identityES15_S1F_vS1G_EENS_8epilogue10collective18CollectiveEpilogueINS1I_23Sm100TmaWarpSpecializedILi4ELi2ELi32ELb0ELb0EEEJNS5_IJSH_SG_SH_EEENS5_IJNSX_ISH_SC_EENSX_INS5_IJNSA_ILi32EEESB_EEENS5_IJSC_SF_EEEEEEEESJ_SK_SJ_SK_NS1I_6fusion15FusionCallbacksIS1M_NS1U_23LinCombPerRowBiasEltActINS1I_6thread4ReLuESJ_fSJ_SJ_fLi16ELNS_15FloatRoundStyleE2EEES1N_S1T_JEEENS4_5SM1004TMEM4LOAD26SM100_TMEM_LOAD_32dp32b32xENS4_13SM90_TMA_LOADENS16_INS17_ILi1ELi4ELi3EEES1A_NSX_INS5_IJS1B_S1P_EEENS5_IJS1P_SC_EEEEEEENS4_39AutoVectorizingCopyWithAssumedAlignmentILi128EEENS4_14SM90_TMA_STOREES2B_S2D_S2D_EEEvvEEEEvNT_6ParamsE,(.L_x_230 - _ZN7cutlass13device_kernelINS_4gemm6kernel13GemmUniversalIN4cute5tupleIJiiiiEEENS1_10collective13CollectiveMmaINS1_35MainloopSm100TmaUmmaWarpSpecializedILi16ELi2ELi4ENS5_IJNS4_1CILi2EEENSA_ILi1EEESC_EEEEENS5_IJNSA_ILi128EEENSA_ILi256EEENSA_ILi64EEEEEENS_12float_e4m3_tENS5_IJlSC_lEEESJ_SK_NS4_8TiledMMAINS4_8MMA_AtomIJNS4_10MMA_TraitsINS4_25SM100_MMA_F8F6F4_2x1SM_SSEJSJ_SJ_fSF_SG_NS4_17integral_constantINS4_4UMMA5MajorELSR_0EEESS_NSP_INSQ_7ScaleInELST_0EEESU_EEEEEENS4_6LayoutINS5_IJSC_SC_SC_EEENS5_IJNSA_ILi0EEESZ_SZ_EEEEENS5_IJNS4_10UnderscoreES12_S12_EEEEENS4_18SM100_TMA_2SM_LOADENS4_14ComposedLayoutINS4_7SwizzleILi2ELi4ELi3EEENS4_18smem_ptr_flag_bitsILi8EEENSX_INS5_IJNSA_ILi8EEESH_EEENS5_IJSH_SC_EEEEEEEvNS4_8identityES15_S1F_vS1G_EENS_8epilogue10collective18CollectiveEpilogueINS1I_23Sm100TmaWarpSpecializedILi4ELi2ELi32ELb0ELb0EEEJNS5_IJSH_SG_SH_EEENS5_IJNSX_ISH_SC_EENSX_INS5_IJNSA_ILi32EEESB_EEENS5_IJSC_SF_EEEEEEEESJ_SK_SJ_SK_NS1I_6fusion15FusionCallbacksIS1M_NS1U_23LinCombPerRowBiasEltActINS1I_6thread4ReLuESJ_fSJ_SJ_fLi16ELNS_15FloatRoundStyleE2EEES1N_S1T_JEEENS4_5SM1004TMEM4LOAD26SM100_TMEM_LOAD_32dp32b32xENS4_13SM90_TMA_LOADENS16_INS17_ILi1ELi4ELi3EEES1A_NSX_INS5_IJS1B_S1P_EEENS5_IJS1P_SC_EEEEEEENS4_39AutoVectorizingCopyWithAssumedAlignmentILi128EEENS4_14SM90_TMA_STOREES2B_S2D_S2D_EEEvvEEEEvNT_6ParamsE)
        .other          _ZN7cutlass13device_kernelINS_4gemm6kernel13GemmUniversalIN4cute5tupleIJiiiiEEENS1_10collective13CollectiveMmaINS1_35MainloopSm100TmaUmmaWarpSpecializedILi16ELi2ELi4ENS5_IJNS4_1CILi2EEENSA_ILi1EEESC_EEEEENS5_IJNSA_ILi128EEENSA_ILi256EEENSA_ILi64EEEEEENS_12float_e4m3_tENS5_IJlSC_lEEESJ_SK_NS4_8TiledMMAINS4_8MMA_AtomIJNS4_10MMA_TraitsINS4_25SM100_MMA_F8F6F4_2x1SM_SSEJSJ_SJ_fSF_SG_NS4_17integral_constantINS4_4UMMA5MajorELSR_0EEESS_NSP_INSQ_7ScaleInELST_0EEESU_EEEEEENS4_6LayoutINS5_IJSC_SC_SC_EEENS5_IJNSA_ILi0EEESZ_SZ_EEEEENS5_IJNS4_10UnderscoreES12_S12_EEEEENS4_18SM100_TMA_2SM_LOADENS4_14ComposedLayoutINS4_7SwizzleILi2ELi4ELi3EEENS4_18smem_ptr_flag_bitsILi8EEENSX_INS5_IJNSA_ILi8EEESH_EEENS5_IJSH_SC_EEEEEEEvNS4_8identityES15_S1F_vS1G_EENS_8epilogue10collective18CollectiveEpilogueINS1I_23Sm100TmaWarpSpecializedILi4ELi2ELi32ELb0ELb0EEEJNS5_IJSH_SG_SH_EEENS5_IJNSX_ISH_SC_EENSX_INS5_IJNSA_ILi32EEESB_EEENS5_IJSC_SF_EEEEEEEESJ_SK_SJ_SK_NS1I_6fusion15FusionCallbacksIS1M_NS1U_23LinCombPerRowBiasEltActINS1I_6thread4ReLuESJ_fSJ_SJ_fLi16ELNS_15FloatRoundStyleE2EEES1N_S1T_JEEENS4_5SM1004TMEM4LOAD26SM100_TMEM_LOAD_32dp32b32xENS4_13SM90_TMA_LOADENS16_INS17_ILi1ELi4ELi3EEES1A_NSX_INS5_IJS1B_S1P_EEENS5_IJS1P_SC_EEEEEEENS4_39AutoVectorizingCopyWithAssumedAlignmentILi128EEENS4_14SM90_TMA_STOREES2B_S2D_S2D_EEEvvEEEEvNT_6ParamsE,@"STO_CUDA_ENTRY STV_DEFAULT"
_ZN7cutlass13device_kernelINS_4gemm6kernel13GemmUniversalIN4cute5tupleIJiiiiEEENS1_10collective13CollectiveMmaINS1_35MainloopSm100TmaUmmaWarpSpecializedILi16ELi2ELi4ENS5_IJNS4_1CILi2EEENSA_ILi1EEESC_EEEEENS5_IJNSA_ILi128EEENSA_ILi256EEENSA_ILi64EEEEEENS_12float_e4m3_tENS5_IJlSC_lEEESJ_SK_NS4_8TiledMMAINS4_8MMA_AtomIJNS4_10MMA_TraitsINS4_25SM100_MMA_F8F6F4_2x1SM_SSEJSJ_SJ_fSF_SG_NS4_17integral_constantINS4_4UMMA5MajorELSR_0EEESS_NSP_INSQ_7ScaleInELST_0EEESU_EEEEEENS4_6LayoutINS5_IJSC_SC_SC_EEENS5_IJNSA_ILi0EEESZ_SZ_EEEEENS5_IJNS4_10UnderscoreES12_S12_EEEEENS4_18SM100_TMA_2SM_LOADENS4_14ComposedLayoutINS4_7SwizzleILi2ELi4ELi3EEENS4_18smem_ptr_flag_bitsILi8EEENSX_INS5_IJNSA_ILi8EEESH_EEENS5_IJSH_SC_EEEEEEEvNS4_8identityES15_S1F_vS1G_EENS_8epilogue10collective18CollectiveEpilogueINS1I_23Sm100TmaWarpSpecializedILi4ELi2ELi32ELb0ELb0EEEJNS5_IJSH_SG_SH_EEENS5_IJNSX_ISH_SC_EENSX_INS5_IJNSA_ILi32EEESB_EEENS5_IJSC_SF_EEEEEEEESJ_SK_SJ_SK_NS1I_6fusion15FusionCallbacksIS1M_NS1U_23LinCombPerRowBiasEltActINS1I_6thread4ReLuESJ_fSJ_SJ_fLi16ELNS_15FloatRoundStyleE2EEES1N_S1T_JEEENS4_5SM1004TMEM4LOAD26SM100_TMEM_LOAD_32dp32b32xENS4_13SM90_TMA_LOADENS16_INS17_ILi1ELi4ELi3EEES1A_NSX_INS5_IJS1B_S1P_EEENS5_IJS1P_SC_EEEEEEENS4_39AutoVectorizingCopyWithAssumedAlignmentILi128EEENS4_14SM90_TMA_STOREES2B_S2D_S2D_EEEvvEEEEvNT_6ParamsE:
[----:B------:R-:W1:Y:S01]  /*0000*/  LDC R1, c[0x0][0x37c] ;  /* 0x0000df00ff017b82 */ /* 0x000e620000000800 */
[----:B------:R-:W2:Y:S01]  /*0010*/  S2R R113, SR_TID.X ;  /* 0x0000000000717919 */ /* 0x000ea20000002100 */
[----:B------:R-:W3:Y:S06]  /*0020*/  LDCU.64 UR8, c[0x0][0x890] ;  /* 0x00011200ff0877ac */ /* 0x000eec0008000a00 */
[----:B------:R-:W4:Y:S01]  /*0030*/  S2UR UR37, SR_CgaCtaId ;  /* 0x00000000002579c3 */ /* 0x000f220000008800 */
[----:B------:R-:W-:Y:S02]  /*0040*/  PRMT R98, RZ, 0x7610, R98 ;  /* 0x00007610ff627816 */ /* 0x000fe40000000062 */
[----:B------:R-:W-:Y:S01]  /*0050*/  ELECT P0, URZ, PT ;  /* 0x0000000000ff782f */ /* 0x000fe20003800000 */
[----:B------:R-:W1:Y:S01]  /*0060*/  LDCU.64 UR46, c[0x0][0x358] ;  /* 0x00006b00ff2e77ac */ /* 0x000e620008000a00 */
[----:B---3--:R-:W-:-:S04]  /*0070*/  UISETP.NE.U32.AND UP1, UPT, UR8, URZ, UPT ;  /* 0x000000ff0800728c */ /* 0x008fc8000bf25070 */
[----:B------:R-:W-:Y:S02]  /*0080*/  UISETP.NE.AND.EX UP2, UPT, UR9, URZ, UPT, UP1 ;  /* 0x000000ff0900728c */ /* 0x000fe4000bf45310 */
[----:B----4-:R-:W-:Y:S02]  /*0090*/  ULOP3.LUT UR5, UR37, 0x1, URZ, 0xc0, !UPT ;  /* 0x0000000125057892 */ /* 0x010fe4000f8ec0ff */
[----:B------:R-:W-:Y:S01]  /*00a0*/  ULOP3.LUT UR4, UR37, 0x1, URZ, 0x3c, !UPT ;  /* 0x0000000125047892 */ /* 0x000fe2000f8e3cff */
[----:B--2---:R-:W-:-:S05]  /*00b0*/  SHF.R.U32.HI R104, RZ, 0x5, R113 ;  /* 0x00000005ff687819 */ /* 0x004fca0000011671 */
[----:B------:R-:W2:Y:S02]  /*00c0*/  SHFL.IDX PT, R0, R104, RZ, 0x1f ;  /* 0x00001fff68007589 */ /* 0x000ea400000e0000 */
[----:B--2---:R-:W-:Y:S01]  /*00d0*/  R2UR UR10, R0 ;  /* 0x00000000000a72ca */ /* 0x004fe200000e0000 */
[----:B-1----:R-:W-:Y:S05]  /*00e0*/  BRA.U UP2, `(.L_x_0) ;  /* 0x00000001022c7547 */ /* 0x002fea000b800000 */
[----:B------:R-:W1:Y:S02]  /*00f0*/  LDCU.64 UR6, c[0x0][0x888] ;  /* 0x00011100ff0677ac */ /* 0x000e640008000a00 */
[----:B-1----:R-:W-:-:S04]  /*0100*/  UISETP.NE.U32.AND UP0, UPT, UR6, URZ, UPT ;  /* 0x000000ff0600728c */ /* 0x002fc8000bf05070 */
[----:B------:R-:W-:-:S09]  /*0110*/  UISETP.NE.AND.EX UP0, UPT, UR7, URZ, UPT, UP0 ;  /* 0x000000ff0700728c */ /* 0x000fd2000bf05300 */
[----:B------:R-:W-:Y:S05]  /*0120*/  BRA.U !UP0, `(.L_x_1) ;  /* 0x0000000108107547 */ /* 0x000fea000b800000 */
[----:B------:R-:W1:Y:S02]  /*0130*/  LDC.64 R2, c[0x0][0x888] ;  /* 0x00022200ff027b82 */ /* 0x000e640000000a00 */
[----:B-1----:R1:W5:Y:S01]  /*0140*/  LDG.E R47, desc[UR46][R2.64] ;  /* 0x0000002e022f7981 */ /* 0x002362000c1e1900 */
[----:B------:R-:W-:Y:S01]  /*0150*/  HFMA2 R98, -RZ, RZ, 0, 5.9604644775390625e-08 ;  /* 0x00000001ff627431 */ /* 0x000fe200000001ff */
[----:B------:R-:W-:Y:S05]  /*0160*/  BRA `(.L_x_0) ;  /* 0x00000000000c7947 */ /* 0x000fea0003800000 */
.L_x_1:
[----:B------:R-:W1:Y:S01]  /*0170*/  LDCU UR6, c[0x0][0x880] ;  /* 0x00011000ff0677ac */ /* 0x000e620008000800 */
[----:B------:R-:W-:Y:S01]  /*0180*/  HFMA2 R98, -RZ, RZ, 0, 5.9604644775390625e-08 ;  /* 0x00000001ff627431 */ /* 0x000fe200000001ff */
[----:B-1----:R-:W-:-:S07]  /*0190*/  MOV R47, UR6 ;  /* 0x00000006002f7c02 */ /* 0x002fce0008000f00 */
.L_x_0:
[----:B------:R-:W2:Y:S02]  /*01a0*/  LDCU.64 UR6, c[0x0][0x8b0] ;  /* 0x00011600ff0677ac */ /* 0x000ea40008000a00 */
[----:B--2---:R-:W-:-:S04]  /*01b0*/  UISETP.NE.U32.AND UP0, UPT, UR6, URZ, UPT ;  /* 0x000000ff0600728c */ /* 0x004fc8000bf05070 */
[----:B------:R-:W-:-:S09]  /*01c0*/  UISETP.NE.AND.EX UP0, UPT, UR7, URZ, UPT, UP0 ;  /* 0x000000ff0700728c */ /* 0x000fd2000bf05300 */
[----:B------:R-:W-:Y:S05]  /*01d0*/  BRA.U UP0, `(.L_x_2) ;  /* 0x0000000100247547 */ /* 0x000fea000b800000 */
[----:B------:R-:W2:Y:S02]  /*01e0*/  LDCU.64 UR6, c[0x0][0x8a8] ;  /* 0x00011500ff0677ac */ /* 0x000ea40008000a00 */
[----:B--2---:R-:W-:-:S04]  /*01f0*/  UISETP.NE.U32.AND UP0, UPT, UR6, URZ, UPT ;  /* 0x000000ff0600728c */ /* 0x004fc8000bf05070 */
[----:B------:R-:W-:-:S09]  /*0200*/  UISETP.NE.AND.EX UP0, UPT, UR7, URZ, UPT, UP0 ;  /* 0x000000ff0700728c */ /* 0x000fd2000bf05300 */
[----:B------:R-:W-:Y:S05]  /*0210*/  BRA.U !UP0, `(.L_x_3) ;  /* 0x00000001080c7547 */ /* 0x000fea000b800000 */
[----:B-1----:R-:W1:Y:S02]  /*0220*/  LDC.64 R2, c[0x0][0x8a8] ;  /* 0x00022a00ff027b82 */ /* 0x002e640000000a00 */
[----:B-1----:R2:W5:Y:S01]  /*0230*/  LDG.E R45, desc[UR46][R2.64] ;  /* 0x0000002e022d7981 */ /* 0x002562000c1e1900 */
[----:B------:R-:W-:Y:S05]  /*0240*/  BRA `(.L_x_2) ;  /* 0x0000000000087947 */ /* 0x000fea0003800000 */
.L_x_3:
[----:B------:R-:W2:Y:S02]  /*0250*/  LDCU UR6, c[0x0][0x8a0] ;  /* 0x00011400ff0677ac */ /* 0x000ea40008000800 */
[----:B--2---:R-:W-:Y:S02]  /*0260*/  MOV R45, UR6 ;  /* 0x00000006002d7c02 */ /* 0x004fe40008000f00 */
.L_x_2:
[----:B------:R-:W-:Y:S01]  /*0270*/  IMAD.U32 R0, RZ, RZ, UR10 ;  /* 0x0000000aff007e24 */ /* 0x000fe2000f8e00ff */
[----:B------:R-:W-:Y:S04]  /*0280*/  BSSY.RECONVERGENT B0, `(.L_x_4) ;  /* 0x000000c000007945 */ /* 0x000fe80003800200 */
[C---:B------:R-:W-:Y:S02]  /*0290*/  ISETP.NE.OR P2, PT, R0.reuse, 0x1, !P0 ;  /* 0x000000010000780c */ /* 0x040fe40004745670 */
[----:B------:R-:W-:-:S11]  /*02a0*/  ISETP.NE.OR P1, PT, R0, 0x3, !P0 ;  /* 0x000000030000780c */ /* 0x000fd60004725670 */
[----:B------:R-:W-:Y:S05]  /*02b0*/  @P2 BRA `(.L_x_5) ;  /* 0x0000000000202947 */ /* 0x000fea0003800000 */
[----:B------:R-:W3:Y:S02]  /*02c0*/  LDCU.64 UR6, c[0x0][0x348] ;  /* 0x00006900ff0677ac */ /* 0x000ee40008000a00 */
[----:B---3--:R-:W-:Y:S02]  /*02d0*/  UIADD3 UR12, UP3, UPT, UR6, 0x80, URZ ;  /* 0x00000080060c7890 */ /* 0x008fe4000ff7e0ff */
[----:B------:R-:W-:Y:S02]  /*02e0*/  UIADD3 UR6, UP0, UPT, UR6, 0x180, URZ ;  /* 0x0000018006067890 */ /* 0x000fe4000ff1e0ff */
[----:B------:R-:W-:Y:S02]  /*02f0*/  UIADD3.X UR13, UPT, UPT, URZ, UR7, URZ, UP3, !UPT ;  /* 0x00000007ff0d7290 */ /* 0x000fe40009ffe4ff */
[----:B------:R-:W-:-:S07]  /*0300*/  UIADD3.X UR7, UPT, UPT, URZ, UR7, URZ, UP0, !UPT ;  /* 0x00000007ff077290 */ /* 0x000fce00087fe4ff */
[----:B------:R3:W-:Y:S02]  /*0310*/  UTMACCTL.PF [UR12] ;  /* 0x000000000c0079b9 */ /* 0x0007e40008040000 */
[----:B------:R3:W-:Y:S02]  /*0320*/  UTMACCTL.PF [UR6] ;  /* 0x00000000060079b9 */ /* 0x0007e40008040000 */
[----:B---3--:R-:W-:Y:S01]  /*0330*/  NOP ;  /* 0x0000000000007918 */ /* 0x008fe20000000000 */
.L_x_5:
[----:B------:R-:W-:Y:S05]  /*0340*/  BSYNC.RECONVERGENT B0 ;  /* 0x0000000000007941 */ /* 0x000fea0003800200 */
.L_x_4:
[----:B------:R-:W-:Y:S04]  /*0350*/  BSSY.RECONVERGENT B0, `(.L_x_6) ;  /* 0x000000a000007945 */ /* 0x000fe80003800200 */
        /* <DEDUP_REMOVED lines=9> */
.L_x_7:
[----:B------:R-:W-:Y:S05]  /*03f0*/  BSYNC.RECONVERGENT B0 ;  /* 0x0000000000007941 */ /* 0x000fea0003800200 */
.L_x_6:
[----:B------:R-:W3:Y:S01]  /*0400*/  LDCU.64 UR6, c[0x0][0x888] ;  /* 0x00011100ff0677ac */ /* 0x000ee20008000a00 */
[----:B------:R-:W-:Y:S01]  /*0410*/  PLOP3.LUT P1, PT, PT, PT, UP1, 0x80, 0x8 ;  /* 0x000000000008781c */ /* 0x000fe20003f2f018 */
[----:B------:R-:W-:-:S03]  /*0420*/  UPLOP3.LUT UP5, UPT, UPT, UPT, UPT, 0x40, 0x4 ;  /* 0x000000000004789c */ /* 0x000fc60003fae870 */
[----:B------:R-:W-:Y:S01]  /*0430*/  ISETP.NE.AND.EX P1, PT, RZ, UR9, PT, P1 ;  /* 0x00000009ff007c0c */ /* 0x000fe2000bf25310 */
[----:B---3--:R-:W-:-:S04]  /*0440*/  UISETP.NE.U32.AND UP0, UPT, UR6, URZ, UPT ;  /* 0x000000ff0600728c */ /* 0x008fc8000bf05070 */
[----:B------:R-:W-:-:S06]  /*0450*/  UISETP.NE.AND.EX UP0, UPT, UR7, URZ, UPT, UP0 ;  /* 0x000000ff0700728c */ /* 0x000fcc000bf05300 */
[----:B------:R-:W-:-:S13]  /*0460*/  PLOP3.LUT P2, PT, PT, PT, UP0, 0x80, 0x8 ;  /* 0x000000000008781c */ /* 0x000fda0003f4f008 */
[----:B------:R-:W-:Y:S05]  /*0470*/  @P2 BRA P1, `(.L_x_8) ;  /* 0x0000000000142947 */ /* 0x000fea0000800000 */
[----:B------:R-:W-:Y:S01]  /*0480*/  PLOP3.LUT P2, PT, PT, PT, UP2, 0x80, 0x8 ;  /* 0x000000000008781c */ /* 0x000fe20003f4f028 */
[----:B------:R-:W-:-:S12]  /*0490*/  UPLOP3.LUT UP5, UPT, UPT, UPT, UP0, 0x40, 0x4 ;  /* 0x000000000004789c */ /* 0x000fd80003fae800 */
[----:B-----5:R-:W-:-:S13]  /*04a0*/  @!P2 FSETP.EQ.AND P1, PT, R47, RZ, PT ;  /* 0x000000ff2f00a20b */ /* 0x020fda0003f22000 */
[----:B------:R-:W-:Y:S01]  /*04b0*/  @!P2 VOTEU.ANY UP1, P1 ;  /* 0x0000000000ffa886 */ /* 0x000fe20000820100 */
[----:B------:R-:W-:-:S11]  /*04c0*/  @!UP2 UPLOP3.LUT UP5, UPT, UPT, UPT, UP1, 0x80, 0x8 ;  /* 0x000000000008a89c */ /* 0x000fd60003faf010 */
.L_x_8:
[----:B------:R-:W3:Y:S01]  /*04d0*/  SHFL.IDX PT, R0, R104, RZ, 0x1f ;  /* 0x00001fff68007589 */ /* 0x000ee200000e0000 */
[----:B------:R-:W-:-:S04]  /*04e0*/  UISETP.NE.AND UP1, UPT, UR10, 0x2, UPT ;  /* 0x000000020a00788c */ /* 0x000fc8000bf25270 */
[----:B------:R-:W-:Y:S02]  /*04f0*/  UISETP.EQ.AND UP2, UPT, UR5, URZ, !UP1 ;  /* 0x000000ff0500728c */ /* 0x000fe4000cf42270 */
[----:B------:R-:W-:-:S04]  /*0500*/  USEL UR13, URZ, 0x1, UP1 ;  /* 0x00000001ff0d7887 */ /* 0x000fc80008800000 */
[----:B------:R-:W-:Y:S02]  /*0510*/  PLOP3.LUT P5, PT, P0, PT, UP2, 0x80, 0x8 ;  /* 0x000000000008781c */ /* 0x000fe400007af028 */
[----:B---3--:R-:W-:-:S13]  /*0520*/  ISETP.NE.AND P1, PT, R0, RZ, PT ;  /* 0x000000ff0000720c */ /* 0x008fda0003f25270 */
[----:B------:R-:W-:Y:S05]  /*0530*/  @P1 BRA `(.L_x_9) ;  /* 0x0000000000b01947 */ /* 0x000fea0003800000 */
[----:B------:R-:W-:Y:S01]  /*0540*/  ELECT P1, URZ, PT ;  /* 0x0000000000ff782f */ /* 0x000fe20003820000 */
[----:B------:R-:W-:-:S12]  /*0550*/  BSSY.RECONVERGENT B0, `(.L_x_9) ;  /* 0x000002a000007945 */ /* 0x000fd80003800200 */
[----:B------:R-:W-:Y:S05]  /*0560*/  @!P1 BRA `(.L_x_10) ;  /* 0x0000000000a09947 */ /* 0x000fea0003800000 */
[----:B------:R-:W-:Y:S01]  /*0570*/  UMOV UR7, 0x400 ;  /* 0x0000040000077882 */ /* 0x000fe20000000000 */
[----:B------:R-:W-:Y:S01]  /*0580*/  UMOV UR6, 0x1 ;  /* 0x0000000100067882 */ /* 0x000fe20000000000 */
[----:B------:R-:W-:Y:S02]  /*0590*/  ULEA UR7, UR37, UR7, 0x18 ;  /* 0x0000000725077291 */ /* 0x000fe4000f8ec0ff */
[----:B------:R-:W-:-:S04]  /*05a0*/  UIADD3 UR8, UPT, UPT, -UR6, 0x100000, URZ ;  /* 0x0010000006087890 */ /* 0x000fc8000fffe1ff */
[----:B------:R-:W-:Y:S02]  /*05b0*/  USHF.L.U32 UR9, UR8, 0xb, URZ ;  /* 0x0000000b08097899 */ /* 0x000fe400080006ff */
[----:B------:R-:W-:Y:S01]  /*05c0*/  USHF.L.U32 UR8, UR8, 0x1, URZ ;  /* 0x0000000108087899 */ /* 0x000fe200080006ff */
[----:B------:R-:W3:Y:S11]  /*05d0*/  FENCE.VIEW.ASYNC.S ;  /* 0x00000000000073c6 */ /* 0x000ef60000000000 */
[----:B---3--:R3:W4:Y:S01]  /*05e0*/  SYNCS.EXCH.64 URZ, [UR7], UR8 ;  /* 0x0000000807ff75b2 */ /* 0x0087220008000100 */
[----:B------:R3:W1:Y:S01]  /*05f0*/  SYNCS.EXCH.64 URZ, [UR7+0x80], UR8 ;  /* 0x0000800807ff75b2 */ /* 0x0006620008000100 */
        /* <DEDUP_REMOVED lines=29> */
[----:B------:R3:W1:Y:S02]  /*07d0*/  SYNCS.EXCH.64 URZ, [UR7+0xf8], UR8 ;  /* 0x0000f80807ff75b2 */ /* 0x0006640008000100 */
[----:B---34-:R-:W-:Y:S01]  /*07e0*/  NOP ;  /* 0x0000000000007918 */ /* 0x018fe20000000000 */
.L_x_10:
[----:B------:R-:W-:Y:S05]  /*07f0*/  BSYNC.RECONVERGENT B0 ;  /* 0x0000000000007941 */ /* 0x000fea0003800200 */
.L_x_9:
[----:B------:R-:W3:Y:S01]  /*0800*/  SHFL.IDX PT, R0, R104, RZ, 0x1f ;  /* 0x00001fff68007589 */ /* 0x000ee200000e0000 */
[----:B------:R-:W-:Y:S01]  /*0810*/  NOP ;  /* 0x0000000000007918 */ /* 0x000fe20000000000 */
[----:B---3--:R-:W-:-:S13]  /*0820*/  ISETP.NE.AND P1, PT, R0, 0x1, PT ;  /* 0x000000010000780c */ /* 0x008fda0003f25270 */
[----:B------:R-:W-:Y:S05]  /*0830*/  @P1 BRA `(.L_x_11) ;  /* 0x0000000000541947 */ /* 0x000fea0003800000 */
[----:B------:R-:W-:Y:S01]  /*0840*/  UMOV UR8, 0x400 ;  /* 0x0000040000087882 */ /* 0x000fe20000000000 */
[----:B------:R-:W-:Y:S01]  /*0850*/  UMOV UR7, 0x20 ;  /* 0x0000002000077882 */ /* 0x000fe20000000000 */
[----:B------:R-:W-:Y:S01]  /*0860*/  UMOV UR6, 0x80 ;  /* 0x0000008000067882 */ /* 0x000fe20000000000 */
[----:B------:R-:W-:Y:S02]  /*0870*/  ULEA UR8, UR37, UR8, 0x18 ;  /* 0x0000000825087291 */ /* 0x000fe4000f8ec0ff */
[----:B------:R-:W-:-:S04]  /*0880*/  UIADD3 UR14, UPT, UPT, -UR7, 0x100000, URZ ;  /* 0x00100000070e7890 */ /* 0x000fc8000fffe1ff */
[----:B------:R-:W-:Y:S02]  /*0890*/  USHF.L.U32 UR15, UR14, 0xb, URZ ;  /* 0x0000000b0e0f7899 */ /* 0x000fe400080006ff */
[----:B------:R-:W-:Y:S02]  /*08a0*/  USHF.L.U32 UR14, UR14, 0x1, URZ ;  /* 0x000000010e0e7899 */ /* 0x000fe400080006ff */
[----:B------:R-:W-:-:S04]  /*08b0*/  UIADD3 UR6, UPT, UPT, -UR6, 0x100000, URZ ;  /* 0x0010000006067890 */ /* 0x000fc8000fffe1ff */
[----:B------:R-:W-:Y:S02]  /*08c0*/  USHF.L.U32 UR7, UR6, 0xb, URZ ;  /* 0x0000000b06077899 */ /* 0x000fe400080006ff */
[----:B------:R-:W-:Y:S01]  /*08d0*/  USHF.L.U32 UR6, UR6, 0x1, URZ ;  /* 0x0000000106067899 */ /* 0x000fe200080006ff */
[----:B------:R-:W-:Y:S01]  /*08e0*/  ELECT P1, URZ, PT ;  /* 0x0000000000ff782f */ /* 0x000fe20003820000 */
[----:B------:R-:W3:Y:S02]  /*08f0*/  FENCE.VIEW.ASYNC.S ;  /* 0x00000000000073c6 */ /* 0x000ee40000000000 */
[----:B---3--:R3:W4:Y:S08]  /*0900*/  SYNCS.EXCH.64 URZ, [UR8+0x100], UR14 ;  /* 0x0001000e08ff75b2 */ /* 0x0087300008000100 */
[----:B------:R3:W1:Y:S01]  /*0910*/  SYNCS.EXCH.64 URZ, [UR8+0x120], UR6 ;  /* 0x0001200608ff75b2 */ /* 0x0006620008000100 */
[----:B------:R3:W1:Y:S01]  /*0920*/  SYNCS.EXCH.64 URZ, [UR8+0x108], UR14 ;  /* 0x0001080e08ff75b2 */ /* 0x0006620008000100 */
[----:B------:R3:W1:Y:S01]  /*0930*/  SYNCS.EXCH.64 URZ, [UR8+0x128], UR6 ;  /* 0x0001280608ff75b2 */ /* 0x0006620008000100 */
[----:B------:R3:W1:Y:S01]  /*0940*/  SYNCS.EXCH.64 URZ, [UR8+0x110], UR14 ;  /* 0x0001100e08ff75b2 */ /* 0x0006620008000100 */
[----:B------:R3:W1:Y:S01]  /*0950*/  SYNCS.EXCH.64 URZ, [UR8+0x130], UR6 ;  /* 0x0001300608ff75b2 */ /* 0x0006620008000100 */
[----:B------:R3:W1:Y:S01]  /*0960*/  SYNCS.EXCH.64 URZ, [UR8+0x118], UR14 ;  /* 0x0001180e08ff75b2 */ /* 0x0006620008000100 */
[----:B------:R3:W1:Y:S01]  /*0970*/  SYNCS.EXCH.64 URZ, [UR8+0x138], UR6 ;  /* 0x0001380608ff75b2 */ /* 0x0006620008000100 */
[----:B------:R-:W-:Y:S01]  /*0980*/  NOP ;  /* 0x0000000000007918 */ /* 0x000fe20000000000 */
.L_x_11:
[----:B------:R-:W2:Y:S01]  /*0990*/  SHFL.IDX PT, R0, R104, RZ, 0x1f ;  /* 0x00001fff68007589 */ /* 0x000ea200000e0000 */
[----:B------:R-:W-:Y:S01]  /*09a0*/  NOP ;  /* 0x0000000000007918 */ /* 0x000fe20000000000 */
[----:B--2---:R-:W-:-:S13]  /*09b0*/  ISETP.NE.AND P1, PT, R0, 0x3, PT ;  /* 0x000000030000780c */ /* 0x004fda0003f25270 */
[----:B------:R-:W-:Y:S05]  /*09c0*/  @P1 BRA `(.L_x_12) ;  /* 0x00000000002c1947 */ /* 0x000fea0003800000 */
[----:B---3--:R-:W-:Y:S01]  /*09d0*/  UMOV UR7, 0x400 ;  /* 0x0000040000077882 */ /* 0x008fe20000000000 */
[----:B------:R-:W-:Y:S01]  /*09e0*/  UMOV UR6, 0x20 ;  /* 0x0000002000067882 */ /* 0x000fe20000000000 */
[----:B------:R-:W-:Y:S02]  /*09f0*/  ULEA UR7, UR37, UR7, 0x18 ;  /* 0x0000000725077291 */ /* 0x000fe4000f8ec0ff */
[----:B------:R-:W-:-:S04]  /*0a00*/  UIADD3 UR8, UPT, UPT, -UR6, 0x100000, URZ ;  /* 0x0010000006087890 */ /* 0x000fc8000fffe1ff */
[----:B------:R-:W-:Y:S02]  /*0a10*/  USHF.L.U32 UR9, UR8, 0xb, URZ ;  /* 0x0000000b08097899 */ /* 0x000fe400080006ff */
[----:B------:R-:W-:Y:S01]  /*0a20*/  USHF.L.U32 UR8, UR8, 0x1, URZ ;  /* 0x0000000108087899 */ /* 0x000fe200080006ff */
[----:B------:R-:W-:Y:S01]  /*0a30*/  ELECT P1, URZ, PT ;  /* 0x0000000000ff782f */ /* 0x000fe20003820000 */
[----:B------:R-:W2:Y:S10]  /*0a40*/  FENCE.VIEW.ASYNC.S ;  /* 0x00000000000073c6 */ /* 0x000eb40000000000 */
[----:B--2---:R2:W3:Y:S01]  /*0a50*/  SYNCS.EXCH.64 URZ, [UR7+0x140], UR8 ;  /* 0x0001400807ff75b2 */ /* 0x0044e20008000100 */
[----:B------:R2:W1:Y:S01]  /*0a60*/  SYNCS.EXCH.64 URZ, [UR7+0x148], UR8 ;  /* 0x0001480807ff75b2 */ /* 0x0004620008000100 */
[----:B------:R-:W-:Y:S01]  /*0a70*/  NOP ;  /* 0x0000000000007918 */ /* 0x000fe20000000000 */
.L_x_12:
[----:B------:R-:W4:Y:S01]  /*0a80*/  SHFL.IDX PT, R0, R104, RZ, 0x1f ;  /* 0x00001fff68007589 */ /* 0x000f2200000e0000 */
[----:B------:R-:W-:Y:S01]  /*0a90*/  NOP ;  /* 0x0000000000007918 */ /* 0x000fe20000000000 */
[----:B----4-:R-:W-:-:S13]  /*0aa0*/  ISETP.NE.AND P1, PT, R0, 0x4, PT ;  /* 0x000000040000780c */ /* 0x010fda0003f25270 */
[----:B------:R-:W-:Y:S05]  /*0ab0*/  @P1 BRA `(.L_x_13) ;  /* 0x0000000000481947 */ /* 0x000fea0003800000 */
[----:B--23--:R-:W-:Y:S01]  /*0ac0*/  UMOV UR8, 0x1a0 ;  /* 0x000001a000087882 */ /* 0x00cfe20000000000 */
[----:B------:R-:W-:Y:S01]  /*0ad0*/  UMOV UR7, 0x400 ;  /* 0x0000040000077882 */ /* 0x000fe20000000000 */
[----:B------:R-:W-:Y:S01]  /*0ae0*/  USEL UR8, UR8, 0x1e0, UP5 ;  /* 0x000001e008087887 */ /* 0x000fe2000a800000 */
        /* <DEDUP_REMOVED lines=9> */
[----:B------:R-:W2:Y:S02]  /*0b80*/  FENCE.VIEW.ASYNC.S ;  /* 0x00000000000073c6 */ /* 0x000ea40000000000 */
[----:B--2---:R4:W2:Y:S08]  /*0b90*/  SYNCS.EXCH.64 URZ, [UR7+0x150], UR14 ;  /* 0x0001500e07ff75b2 */ /* 0x0048b00008000100 */
[----:B------:R4:W3:Y:S01]  /*0ba0*/  SYNCS.EXCH.64 URZ, [UR7+0x160], UR8 ;  /* 0x0001600807ff75b2 */ /* 0x0008e20008000100 */
[----:B------:R4:W1:Y:S01]  /*0bb0*/  SYNCS.EXCH.64 URZ, [UR7+0x158], UR14 ;  /* 0x0001580e07ff75b2 */ /* 0x0008620008000100 */
[----:B------:R4:W1:Y:S02]  /*0bc0*/  SYNCS.EXCH.64 URZ, [UR7+0x168], UR8 ;  /* 0x0001680807ff75b2 */ /* 0x0008640008000100 */
[----:B----4-:R-:W-:Y:S01]  /*0bd0*/  NOP ;  /* 0x0000000000007918 */ /* 0x010fe20000000000 */
.L_x_13:
[----:B------:R-:W4:Y:S01]  /*0be0*/  SHFL.IDX PT, R0, R104, RZ, 0x1f ;  /* 0x00001fff68007589 */ /* 0x000f2200000e0000 */
[----:B------:R-:W-:Y:S01]  /*0bf0*/  NOP ;  /* 0x0000000000007918 */ /* 0x000fe20000000000 */
[----:B----4-:R-:W-:-:S13]  /*0c00*/  ISETP.NE.AND P1, PT, R0, 0x5, PT ;  /* 0x000000050000780c */ /* 0x010fda0003f25270 */
[----:B------:R-:W-:Y:S05]  /*0c10*/  @P1 BRA `(.L_x_14) ;  /* 0x0000000000541947 */ /* 0x000fea0003800000 */
[----:B--23--:R-:W-:Y:S01]  /*0c20*/  UMOV UR8, 0x400 ;  /* 0x0000040000087882 */ /* 0x00cfe20000000000 */
        /* <DEDUP_REMOVED lines=14> */
[----:B------:R4:W1:Y:S01]  /*0d10*/  SYNCS.EXCH.64 URZ, [UR8+0x198], UR6 ;  /* 0x0001980608ff75b2 */ /* 0x0008620008000100 */
[----:B------:R4:W1:Y:S01]  /*0d20*/  SYNCS.EXCH.64 URZ, [UR8+0x180], UR14 ;  /* 0x0001800e08ff75b2 */ /* 0x0008620008000100 */
[----:B------:R4:W1:Y:S01]  /*0d30*/  SYNCS.EXCH.64 URZ, [UR8+0x1a0], UR6 ;  /* 0x0001a00608ff75b2 */ /* 0x0008620008000100 */
[----:B------:R4:W1:Y:S01]  /*0d40*/  SYNCS.EXCH.64 URZ, [UR8+0x188], UR14 ;  /* 0x0001880e08ff75b2 */ /* 0x0008620008000100 */
[----:B------:R4:W1:Y:S02]  /*0d50*/  SYNCS.EXCH.64 URZ, [UR8+0x1a8], UR6 ;  /* 0x0001a80608ff75b2 */ /* 0x0008640008000100 */
[----:B----4-:R-:W-:Y:S01]  /*0d60*/  NOP ;  /* 0x0000000000007918 */ /* 0x010fe20000000000 */
.L_x_14:
[----:B------:R-:W4:Y:S01]  /*0d70*/  SHFL.IDX PT, R0, R104, RZ, 0x1f ;  /* 0x00001fff68007589 */ /* 0x000f2200000e0000 */
[----:B------:R-:W-:Y:S01]  /*0d80*/  ISETP.NE.OR P0, PT, RZ, UR10, !P0 ;  /* 0x0000000aff007c0c */ /* 0x000fe2000c705670 */
[----:B------:R-:W-:Y:S01]  /*0d90*/  NOP ;  /* 0x0000000000007918 */ /* 0x000fe20000000000 */
[----:B----4-:R-:W-:-:S13]  /*0da0*/  ISETP.NE.AND P1, PT, R0, 0x3, PT ;  /* 0x000000030000780c */ /* 0x010fda0003f25270 */
[----:B------:R-:W-:Y:S05]  /*0db0*/  @P1 BRA `(.L_x_15) ;  /* 0x0000000000341947 */ /* 0x000fea0003800000 */
[----:B--23--:R-:W-:Y:S01]  /*0dc0*/  UMOV UR7, 0x400 ;  /* 0x0000040000077882 */ /* 0x00cfe20000000000 */
[----:B------:R-:W-:Y:S01]  /*0dd0*/  UMOV UR6, 0x20 ;  /* 0x0000002000067882 */ /* 0x000fe20000000000 */
[----:B------:R-:W-:Y:S02]  /*0de0*/  ULEA UR7, UR37, UR7, 0x18 ;  /* 0x0000000725077291 */ /* 0x000fe4000f8ec0ff */
[----:B------:R-:W-:-:S04]  /*0df0*/  UIADD3 UR8, UPT, UPT, -UR6, 0x100000, URZ ;  /* 0x0010000006087890 */ /* 0x000fc8000fffe1ff */
[----:B------:R-:W-:Y:S02]  /*0e00*/  USHF.L.U32 UR9, UR8, 0xb, URZ ;  /* 0x0000000b08097899 */ /* 0x000fe400080006ff */
[----:B------:R-:W-:Y:S01]  /*0e10*/  USHF.L.U32 UR8, UR8, 0x1, URZ ;  /* 0x0000000108087899 */ /* 0x000fe200080006ff */
[----:B------:R-:W-:Y:S01]  /*0e20*/  ELECT P1, URZ, PT ;  /* 0x0000000000ff782f */ /* 0x000fe20003820000 */
[----:B------:R-:W2:Y:S10]  /*0e30*/  FENCE.VIEW.ASYNC.S ;  /* 0x00000000000073c6 */ /* 0x000eb40000000000 */
[----:B--2---:R4:W2:Y:S01]  /*0e40*/  SYNCS.EXCH.64 URZ, [UR7+0x1b0], UR8 ;  /* 0x0001b00807ff75b2 */ /* 0x0048a20008000100 */
[----:B------:R4:W3:Y:S01]  /*0e50*/  SYNCS.EXCH.64 URZ, [UR7+0x1c0], UR8 ;  /* 0x0001c00807ff75b2 */ /* 0x0008e20008000100 */
[----:B------:R4:W1:Y:S01]  /*0e60*/  SYNCS.EXCH.64 URZ, [UR7+0x1b8], UR8 ;  /* 0x0001b80807ff75b2 */ /* 0x0008620008000100 */
[----:B------:R4:W1:Y:S02]  /*0e70*/  SYNCS.EXCH.64 URZ, [UR7+0x1c8], UR8 ;  /* 0x0001c80807ff75b2 */ /* 0x0008640008000100 */
[----:B----4-:R-:W-:Y:S01]  /*0e80*/  NOP ;  /* 0x0000000000007918 */ /* 0x010fe20000000000 */
.L_x_15:
[----:B------:R-:W-:Y:S01]  /*0e90*/  VOTEU.ALL UP1, P0 ;  /* 0x0000000000ff7886 */ /* 0x000fe20000020000 */
[----:B--23--:R-:W2:Y:S01]  /*0ea0*/  LDCU UR7, c[0x0][0x36c] ;  /* 0x00006d80ff0777ac */ /* 0x00cea20008000800 */
[----:B------:R-:W-:Y:S01]  /*0eb0*/  NOP ;  /* 0x0000000000007918 */ /* 0x000fe20000000000 */
[----:B-1----:R-:W-:Y:S01]  /*0ec0*/  LOP3.LUT R2, R113, 0x1f, RZ, 0xc0, !PT ;  /* 0x0000001f71027812 */ /* 0x002fe200078ec0ff */
[----:B------:R-:W-:Y:S01]  /*0ed0*/  UMOV UR8, 0x20 ;  /* 0x0000002000087882 */ /* 0x000fe20000000000 */
[----:B------:R-:W-:Y:S01]  /*0ee0*/  @!UP1 UMOV UR6, 0x400 ;  /* 0x0000040000069882 */ /* 0x000fe20000000000 */
[----:B------:R-:W-:-:S04]  /*0ef0*/  @!UP1 UIADD3 UR8, UPT, UPT, -UR8, 0x100000, URZ ;  /* 0x0010000008089890 */ /* 0x000fc8000fffe1ff */
[----:B------:R-:W-:Y:S02]  /*0f00*/  @!UP1 USHF.L.U32 UR9, UR8, 0xb, URZ ;  /* 0x0000000b08099899 */ /* 0x000fe400080006ff */
[----:B------:R-:W-:Y:S02]  /*0f10*/  @!UP1 USHF.L.U32 UR8, UR8, 0x1, URZ ;  /* 0x0000000108089899 */ /* 0x000fe400080006ff */
[----:B------:R-:W-:Y:S01]  /*0f20*/  @!UP1 ULEA UR6, UR37, UR6, 0x18 ;  /* 0x0000000625069291 */ /* 0x000fe2000f8ec0ff */
[----:B------:R-:W-:Y:S01]  /*0f30*/  VOTEU.ALL UP1, P0 ;  /* 0x0000000000ff7886 */ /* 0x000fe20000020000 */
[----:B------:R-:W-:Y:S01]  /*0f40*/  UISETP.NE.AND UP4, UPT, UR10, URZ, UPT ;  /* 0x000000ff0a00728c */ /* 0x000fe2000bf85270 */
[----:B------:R-:W1:Y:S09]  /*0f50*/  FENCE.VIEW.ASYNC.S ;  /* 0x00000000000073c6 */ /* 0x000e720000000000 */
[----:B-1----:R1:W3:Y:S01]  /*0f60*/  @!UP1 SYNCS.EXCH.64 URZ, [UR6+0x1d0], UR8 ;  /* 0x0001d00806ff95b2 */ /* 0x0022e20008000100 */
[----:B--2---:R-:W-:-:S09]  /*0f70*/  UISETP.EQ.U32.AND UP1, UPT, UR7, 0x1, UPT ;  /* 0x000000010700788c */ /* 0x004fd2000bf22070 */
[----:B------:R-:W-:Y:S05]  /*0f80*/  BRA.U !UP1, `(.L_x_16) ;  /* 0x0000000109087547 */ /* 0x000fea000b800000 */
[----:B---3--:R-:W-:Y:S01]  /*0f90*/  UCGABAR_ARV ;  /* 0x00000000000079c7 */ /* 0x008fe20008000000 */
[----:B------:R-:W-:Y:S05]  /*0fa0*/  BRA `(.L_x_17) ;  /* 0x0000000000047947 */ /* 0x000fea0003800000 */
.L_x_16:
[----:B---3--:R-:W-:Y:S01]  /*0fb0*/  NOP ;  /* 0x0000000000007918 */ /* 0x008fe20000000000 */
.L_x_17:
[----:B------:R-:W2:Y:S01]  /*0fc0*/  S2R R15, SR_CTAID.Y ;  /* 0x00000000000f7919 */ /* 0x000ea20000002600 */
[----:B------:R-:W-:-:S05]  /*0fd0*/  CS2R.32 R97, SR_CgaSize ;  /* 0x0000000000617805 */ /* 0x000fca0000008a00 */
[----:B------:R-:W-:-:S05]  /*0fe0*/  IMAD R97, R97, -0xa0, RZ ;  /* 0xffffff6061617824 */ /* 0x000fca00078e02ff */
[----:B-1----:R-:W-:-:S14]  /*0ff0*/  R2UR UR6, R97 ;  /* 0x00000000610672ca */ /* 0x002fdc00000e0000 */
[----:B------:R-:W1:Y:S01]  /*1000*/  LDCU UR6, c[0x0][UR6+0x2b4] ;  /* 0x00005680060677ac */ /* 0x000e620008000800 */
[----:B------:R-:W-:-:S05]  /*1010*/  CS2R.32 R0, SR_CgaSize ;  /* 0x0000000000007805 */ /* 0x000fca0000008a00 */
[----:B------:R-:W-:-:S06]  /*1020*/  IMAD R0, R0, -0xa0, RZ ;  /* 0xffffff6000007824 */ /* 0x000fcc00078e02ff */
[----:B------:R-:W3:Y:S01]  /*1030*/  LDC R0, c[0x0][R0+0x2a4] ;  /* 0x0000a90000007b82 */ /* 0x000ee20000000800 */
[----:B------:R-:W-:Y:S01]  /*1040*/  PRMT R10, RZ, 0x7610, R10 ;  /* 0x00007610ff0a7816 */ /* 0x000fe2000000000a */
[----:B------:R-:W4:Y:S01]  /*1050*/  S2R R3, SR_CTAID.X ;  /* 0x0000000000037919 */ /* 0x000f220000002500 */
[----:B------:R-:W-:-:S05]  /*1060*/  CS2R.32 R97, SR_CgaSize ;  /* 0x0000000000617805 */ /* 0x000fca0000008a00 */
[----:B------:R-:W-:-:S05]  /*1070*/  IMAD R97, R97, -0xa0, RZ ;  /* 0xffffff6061617824 */ /* 0x000fca00078e02ff */
[----:B------:R-:W-:-:S14]  /*1080*/  R2UR UR7, R97 ;  /* 0x00000000610772ca */ /* 0x000fdc00000e0000 */
[----:B------:R-:W3:Y:S01]  /*1090*/  LDCU UR7, c[0x0][UR7+0x2b0] ;  /* 0x00005600070777ac */ /* 0x000ee20008000800 */
[----:B------:R-:W-:Y:S01]  /*10a0*/  UISETP.NE.AND UP2, UPT, UR10, 0x2, UPT ;  /* 0x000000020a00788c */ /* 0x000fe2000bf45270 */
[----:B------:R-:W1:Y:S01]  /*10b0*/  LDC R11, c[0x0][0xb24] ;  /* 0x0002c900ff0b7b82 */ /* 0x000e620000000800 */
[----:B------:R-:W-:-:S05]  /*10c0*/  CS2R.32 R4, SR_CgaSize ;  /* 0x0000000000047805 */ /* 0x000fca0000008a00 */
[----:B------:R-:W-:-:S06]  /*10d0*/  IMAD R4, R4, -0xa0, RZ ;  /* 0xffffff6004047824 */ /* 0x000fcc00078e02ff */
[----:B------:R-:W3:Y:S08]  /*10e0*/  LDC R4, c[0x0][R4+0x2a0] ;  /* 0x0000a80004047b82 */ /* 0x000ef00000000800 */
[----:B------:R-:W3:Y:S01]  /*10f0*/  LDC R40, c[0x0][0xb24] ;  /* 0x0002c900ff287b82 */ /* 0x000ee20000000800 */
[----:B--2---:R-:W-:-:S07]  /*1100*/  I2FP.F32.U32 R96, R15 ;  /* 0x0000000f00607245 */ /* 0x004fce0000201000 */
[----:B------:R-:W2:Y:S01]  /*1110*/  S2UR UR36, SR_CTAID.Z ;  /* 0x00000000002479c3 */ /* 0x000ea20000002700 */
[----:B-1----:R-:W-:Y:S01]  /*1120*/  ISETP.GE.AND P0, PT, R11, 0x1, PT ;  /* 0x000000010b00780c */ /* 0x002fe20003f06270 */
[----:B----4-:R-:W-:Y:S01]  /*1130*/  IMAD.MOV.U32 R14, RZ, RZ, R3 ;  /* 0x000000ffff0e7224 */ /* 0x010fe200078e0003 */
[----:B------:R-:W-:Y:S01]  /*1140*/  I2FP.F32.U32 R97, R3 ;  /* 0x0000000300617245 */ /* 0x000fe20000201000 */
[----:B------:R-:W-:Y:S01]  /*1150*/  FMUL R96, R96, UR6 ;  /* 0x0000000660607c20 */ /* 0x000fe20008400000 */
[----:B------:R-:W1:Y:S03]  /*1160*/  LDCU UR6, c[0x0][0xb30] ;  /* 0x00016600ff0677ac */ /* 0x000e660008000800 */
[----:B---3--:R-:W-:Y:S02]  /*1170*/  FMUL R97, R97, UR7 ;  /* 0x0000000761617c20 */ /* 0x008fe40008400000 */
[----:B------:R-:W3:Y:S08]  /*1180*/  F2I.U32.TRUNC.NTZ R96, R96 ;  /* 0x0000006000607305 */ /* 0x000ef0000020f000 */
[----:B------:R-:W4:Y:S01]  /*1190*/  F2I.U32.TRUNC.NTZ R97, R97 ;  /* 0x0000006100617305 */ /* 0x000f22000020f000 */
[----:B-1----:R-:W-:Y:S01]  /*11a0*/  UISETP.NE.AND UP3, UPT, UR6, 0x1, UPT ;  /* 0x000000010600788c */ /* 0x002fe2000bf65270 */
[----:B---3--:R-:W-:-:S05]  /*11b0*/  IADD3 R96, PT, PT, -R96, RZ, RZ ;  /* 0x000000ff60607210 */ /* 0x008fca0007ffe1ff */
[----:B------:R-:W-:Y:S01]  /*11c0*/  IMAD R96, R0, R96, R15 ;  /* 0x0000006000607224 */ /* 0x000fe200078e020f */
[----:B------:R-:W-:Y:S01]  /*11d0*/  PRMT R0, RZ, 0x7610, R0 ;  /* 0x00007610ff007816 */ /* 0x000fe20000000000 */
[----:B----4-:R-:W-:-:S04]  /*11e0*/  IMAD.MOV R97, RZ, RZ, -R97 ;  /* 0x000000ffff617224 */ /* 0x010fc800078e0a61 */
[----:B------:R-:W-:Y:S01]  /*11f0*/  IMAD R97, R4, R97, R3 ;  /* 0x0000006104617224 */ /* 0x000fe200078e0203 */
[----:B--2---:R-:W-:Y:S06]  /*1200*/  BRA.U UP4, `(.L_x_18) ;  /* 0x0000000104247547 */ /* 0x004fec000b800000 */
[----:B------:R-:W-:Y:S01]  /*1210*/  ISETP.NE.AND P1, PT, R96, RZ, PT ;  /* 0x000000ff6000720c */ /* 0x000fe20003f25270 */
[----:B------:R-:W-:Y:S01]  /*1220*/  IMAD.MOV.U32 R0, RZ, RZ, 0x3 ;  /* 0x00000003ff007424 */ /* 0x000fe200078e00ff */
[C---:B------:R-:W-:Y:S02]  /*1230*/  LOP3.LUT R4, R97.reuse, 0xfffffffe, RZ, 0xc0, !PT ;  /* 0xfffffffe61047812 */ /* 0x040fe400078ec0ff */
[----:B------:R-:W-:Y:S02]  /*1240*/  ISETP.LT.U32.OR P1, PT, R97, 0x2, !P1 ;  /* 0x000000026100780c */ /* 0x000fe40004f21470 */
[----:B------:R-:W-:Y:S02]  /*1250*/  SHF.L.U32 R0, R0, R4, RZ ;  /* 0x0000000400007219 */ /* 0x000fe400000006ff */
[----:B------:R-:W-:Y:S02]  /*1260*/  SEL R6, RZ, 0x1, !P1 ;  /* 0x00000001ff067807 */ /* 0x000fe40004800000 */
[----:B------:R-:W-:-:S05]  /*1270*/  SEL R5, RZ, 0x2, !P1 ;  /* 0x00000002ff057807 */ /* 0x000fca0004800000 */
[----:B------:R-:W-:-:S05]  /*1280*/  IMAD.IADD R5, R6, 0x1, R5 ;  /* 0x0000000106057824 */ /* 0x000fca00078e0205 */
[----:B------:R-:W-:Y:S02]  /*1290*/  PRMT R10, R5, 0x7610, R10 ;  /* 0x00007610050a7816 */ /* 0x000fe4000000000a */
.L_x_18:
[----:B------:R-:W-:Y:S05]  /*12a0*/  @!P0 BRA `(.L_x_19) ;  /* 0x0000000000b88947 */ /* 0x000fea0003800000 */
[----:B------:R-:W1:Y:S01]  /*12b0*/  LDC.64 R6, c[0x0][0xb18] ;  /* 0x0002c600ff067b82 */ /* 0x000e620000000a00 */
[----:B------:R-:W-:-:S07]  /*12c0*/  ISETP.NE.AND P0, PT, R11, 0x1, PT ;  /* 0x000000010b00780c */ /* 0x000fce0003f05270 */
[----:B------:R-:W2:Y:S08]  /*12d0*/  LDC R14, c[0x0][0xb0c] ;  /* 0x0002c300ff0e7b82 */ /* 0x000eb00000000800 */
[----:B------:R-:W3:Y:S08]  /*12e0*/  LDC R16, c[0x0][0x370] ;  /* 0x0000dc00ff107b82 */ /* 0x000ef00000000800 */
[----:B------:R-:W4:Y:S01]  /*12f0*/  LDC R13, c[0x0][0x374] ;  /* 0x0000dd00ff0d7b82 */ /* 0x000f220000000800 */
[----:B-1----:R-:W-:-:S07]  /*1300*/  ISETP.NE.AND P1, PT, R6, 0x1, PT ;  /* 0x000000010600780c */ /* 0x002fce0003f25270 */
[----:B------:R-:W3:Y:S01]  /*1310*/  LDC.64 R8, c[0x0][0xb10] ;  /* 0x0002c400ff087b82 */ /* 0x000ee20000000a00 */
[----:B--2---:R-:W-:-:S07]  /*1320*/  ISETP.NE.AND P2, PT, R14, 0x1, PT ;  /* 0x000000010e00780c */ /* 0x004fce0003f45270 */
[----:B------:R-:W1:Y:S08]  /*1330*/  LDC R12, c[0x0][0xb20] ;  /* 0x0002c800ff0c7b82 */ /* 0x000e700000000800 */
[----:B------:R-:W2:Y:S01]  /*1340*/  LDC.64 R4, c[0x0][0xb28] ;  /* 0x0002ca00ff047b82 */ /* 0x000ea20000000a00 */
[----:B----4-:R-:W-:-:S04]  /*1350*/  IMAD.HI.U32 R17, R13, R7, RZ ;  /* 0x000000070d117227 */ /* 0x010fc800078e00ff */
[----:B------:R-:W-:-:S04]  /*1360*/  IMAD.HI.U32 R7, R15, R7, RZ ;  /* 0x000000070f077227 */ /* 0x000fc800078e00ff */
[----:B---3--:R-:W-:-:S05]  /*1370*/  IMAD.HI.U32 R18, R16, R8, RZ ;  /* 0x0000000810127227 */ /* 0x008fca00078e00ff */
[-C--:B------:R-:W-:Y:S01]  /*1380*/  @P2 SHF.R.U32.HI R16, RZ, R9.reuse, R18 ;  /* 0x00000009ff102219 */ /* 0x080fe20000011612 */
[----:B------:R-:W-:Y:S01]  /*1390*/  IMAD.HI.U32 R18, R3, R8, RZ ;  /* 0x0000000803127227 */ /* 0x000fe200078e00ff */
[-C--:B-1----:R-:W-:Y:S02]  /*13a0*/  @P1 SHF.R.U32.HI R13, RZ, R12.reuse, R17 ;  /* 0x0000000cff0d1219 */ /* 0x082fe40000011611 */
[----:B------:R-:W-:Y:S02]  /*13b0*/  SHF.R.U32.HI R7, RZ, R12, R7 ;  /* 0x0000000cff077219 */ /* 0x000fe40000011607 */
[----:B------:R-:W-:Y:S02]  /*13c0*/  SHF.R.U32.HI R18, RZ, R9, R18 ;  /* 0x00000009ff127219 */ /* 0x000fe40000011612 */
[----:B------:R-:W-:Y:S01]  /*13d0*/  SEL R7, R15, R7, !P1 ;  /* 0x000000070f077207 */ /* 0x000fe20004800000 */
[----:B--2---:R-:W-:Y:S01]  /*13e0*/  IMAD.HI.U32 R17, R13, R4, RZ ;  /* 0x000000040d117227 */ /* 0x004fe200078e00ff */
[----:B------:R-:W-:-:S03]  /*13f0*/  SEL R18, R3, R18, !P2 ;  /* 0x0000001203127207 */ /* 0x000fc60005000000 */
[----:B------:R-:W-:Y:S01]  /*1400*/  IMAD.HI.U32 R8, R16, R4, RZ ;  /* 0x0000000410087227 */ /* 0x000fe200078e00ff */
[----:B------:R-:W-:-:S04]  /*1410*/  @P0 SHF.R.U32.HI R13, RZ, R5, R17 ;  /* 0x00000005ff0d0219 */ /* 0x000fc80000011611 */
[----:B------:R-:W-:Y:S01]  /*1420*/  @P0 SHF.R.U32.HI R16, RZ, R5, R8 ;  /* 0x00000005ff100219 */ /* 0x000fe20000011608 */
[----:B------:R-:W-:-:S04]  /*1430*/  IMAD R13, R13, R11, RZ ;  /* 0x0000000b0d0d7224 */ /* 0x000fc800078e02ff */
[----:B------:R-:W-:Y:S01]  /*1440*/  IMAD R8, R16, R11, RZ ;  /* 0x0000000b10087224 */ /* 0x000fe200078e02ff */
[----:B------:R-:W-:-:S04]  /*1450*/  ISETP.GE.AND P1, PT, R7, R13, PT ;  /* 0x0000000d0700720c */ /* 0x000fc80003f26270 */
[----:B------:R-:W-:Y:S01]  /*1460*/  ISETP.GE.OR P1, PT, R18, R8, P1 ;  /* 0x000000081200720c */ /* 0x000fe20000f26670 */
[----:B------:R-:W-:-:S05]  /*1470*/  IMAD.HI.U32 R8, R7, R4, RZ ;  /* 0x0000000407087227 */ /* 0x000fca00078e00ff */
[----:B------:R-:W-:-:S04]  /*1480*/  SHF.R.U32.HI R8, RZ, R5, R8 ;  /* 0x00000005ff087219 */ /* 0x000fc80000011608 */
[----:B------:R-:W-:-:S03]  /*1490*/  SEL R8, R7, R8, !P0 ;  /* 0x0000000807087207 */ /* 0x000fc60004000000 */
[----:B------:R-:W-:Y:S01]  /*14a0*/  @!P1 IMAD.HI.U32 R9, R18, R4, RZ ;  /* 0x0000000412099227 */ /* 0x000fe200078e00ff */
[----:B------:R-:W-:-:S04]  /*14b0*/  IADD3 R4, PT, PT, -R8, RZ, RZ ;  /* 0x000000ff08047210 */ /* 0x000fc80007ffe1ff */
[----:B------:R-:W-:Y:S01]  /*14c0*/  @!P1 SHF.R.U32.HI R5, RZ, R5, R9 ;  /* 0x00000005ff059219 */ /* 0x000fe20000011609 */
[----:B------:R-:W-:Y:S01]  /*14d0*/  IMAD R4, R11, R4, R7 ;  /* 0x000000040b047224 */ /* 0x000fe200078e0207 */
[----:B------:R-:W-:Y:S02]  /*14e0*/  IADD3 R9, PT, PT, -R7, RZ, RZ ;  /* 0x000000ff07097210 */ /* 0x000fe40007ffe1ff */
[----:B------:R-:W-:-:S03]  /*14f0*/  @!P1 SEL R5, R18, R5, !P0 ;  /* 0x0000000512059207 */ /* 0x000fc60004000000 */
[----:B------:R-:W-:Y:S02]  /*1500*/  IMAD R9, R6, R9, R15 ;  /* 0x0000000906097224 */ /* 0x000fe400078e020f */
[--C-:B------:R-:W-:Y:S02]  /*1510*/  @!P1 IMAD.IADD R8, R8, 0x1, -R5.reuse ;  /* 0x0000000108089824 */ /* 0x100fe400078e0a05 */
[----:B------:R-:W-:Y:S01]  /*1520*/  @!P1 IMAD R5, R4, R16, R5 ;  /* 0x0000001004059224 */ /* 0x000fe200078e0205 */
[----:B------:R-:W-:Y:S01]  /*1530*/  IADD3 R4, PT, PT, -R18, RZ, RZ ;  /* 0x000000ff12047210 */ /* 0x000fe20007ffe1ff */
[----:B------:R-:W-:Y:S02]  /*1540*/  @!P1 IMAD R7, R8, R11, R18 ;  /* 0x0000000b08079224 */ /* 0x000fe400078e0212 */
[----:B------:R-:W-:Y:S02]  /*1550*/  @!P1 IMAD.MOV.U32 R18, RZ, RZ, R5 ;  /* 0x000000ffff129224 */ /* 0x000fe400078e0005 */
[----:B------:R-:W-:-:S02]  /*1560*/  IMAD R4, R14, R4, R3 ;  /* 0x000000040e047224 */ /* 0x000fc400078e0203 */
[----:B------:R-:W-:Y:S02]  /*1570*/  IMAD R15, R7, R6, R9 ;  /* 0x00000006070f7224 */ /* 0x000fe400078e0209 */
[----:B------:R-:W-:Y:S02]  /*1580*/  IMAD R14, R18, R14, R4 ;  /* 0x0000000e120e7224 */ /* 0x000fe400078e0204 */
.L_x_19:
[----:B------:R-:W-:Y:S05]  /*1590*/  BRA.U UP3, `(.L_x_20) ;  /* 0x0000000103407547 */ /* 0x000fea000b800000 */
[----:B------:R-:W1:Y:S08]  /*15a0*/  LDC.64 R6, c[0x0][0xb10] ;  /* 0x0002c400ff067b82 */ /* 0x000e700000000a00 */
[----:B------:R-:W2:Y:S08]  /*15b0*/  LDC.64 R4, c[0x0][0xb18] ;  /* 0x0002c600ff047b82 */ /* 0x000eb00000000a00 */
[----:B------:R-:W3:Y:S08]  /*15c0*/  LDC R8, c[0x0][0xb20] ;  /* 0x0002c800ff087b82 */ /* 0x000ef00000000800 */
[----:B------:R-:W4:Y:S01]  /*15d0*/  LDC R9, c[0x0][0xb0c] ;  /* 0x0002c300ff097b82 */ /* 0x000f220000000800 */
[----:B-1----:R-:W-:-:S05]  /*15e0*/  IMAD.HI.U32 R6, R14, R6, RZ ;  /* 0x000000060e067227 */ /* 0x002fca00078e00ff */
[----:B------:R-:W-:Y:S01]  /*15f0*/  SHF.R.U32.HI R6, RZ, R7, R6 ;  /* 0x00000007ff067219 */ /* 0x000fe20000011606 */
[----:B--2---:R-:W-:Y:S01]  /*1600*/  IMAD.HI.U32 R5, R15, R5, RZ ;  /* 0x000000050f057227 */ /* 0x004fe200078e00ff */
[----:B------:R-:W-:-:S04]  /*1610*/  ISETP.NE.AND P0, PT, R4, 0x1, PT ;  /* 0x000000010400780c */ /* 0x000fc80003f05270 */
[----:B---3--:R-:W-:-:S04]  /*1620*/  SHF.R.U32.HI R5, RZ, R8, R5 ;  /* 0x00000008ff057219 */ /* 0x008fc80000011605 */
[----:B------:R-:W-:Y:S02]  /*1630*/  SEL R5, R15, R5, !P0 ;  /* 0x000000050f057207 */ /* 0x000fe40004000000 */
[----:B----4-:R-:W-:-:S04]  /*1640*/  ISETP.NE.AND P1, PT, R9, 0x1, PT ;  /* 0x000000010900780c */ /* 0x010fc80003f25270 */
[----:B------:R-:W-:-:S05]  /*1650*/  SEL R7, R14, R6, !P1 ;  /* 0x000000060e077207 */ /* 0x000fca0004800000 */
[----:B------:R-:W-:Y:S02]  /*1660*/  IMAD.IADD R6, R5, 0x1, -R7 ;  /* 0x0000000105067824 */ /* 0x000fe400078e0a07 */
[----:B------:R-:W-:Y:S02]  /*1670*/  IMAD.IADD R5, R7, 0x1, -R5 ;  /* 0x0000000107057824 */ /* 0x000fe400078e0a05 */
[----:B------:R-:W-:Y:S02]  /*1680*/  IMAD R14, R6, R9, R14 ;  /* 0x00000009060e7224 */ /* 0x000fe400078e020e */
[----:B------:R-:W-:Y:S02]  /*1690*/  IMAD R15, R5, R4, R15 ;  /* 0x00000004050f7224 */ /* 0x000fe400078e020f */
.L_x_20:
[----:B------:R-:W-:Y:S05]  /*16a0*/  BRA.U !UP1, `(.L_x_21) ;  /* 0x00000001090c7547 */ /* 0x000fea000b800000 */
[----:B------:R-:W-:Y:S01]  /*16b0*/  UCGABAR_WAIT ;  /* 0x0000000000007dc7 */ /* 0x000fe20008000000 */
[----:B------:R-:W-:Y:S01]  /*16c0*/  CCTL.IVALL ;  /* 0x00000000ff00798f */ /* 0x000fe20002000000 */
[----:B------:R-:W-:Y:S05]  /*16d0*/  BRA `(.L_x_22) ;  /* 0x0000000000047947 */ /* 0x000fea0003800000 */
.L_x_21:
[----:B------:R-:W-:Y:S06]  /*16e0*/  BAR.SYNC.DEFER_BLOCKING 0x0 ;  /* 0x0000000000007b1d */ /* 0x000fec0000010000 */
.L_x_22:
[----:B------:R-:W-:Y:S05]  /*16f0*/  BRA.U UP2, `(.L_x_23) ;  /* 0x0000001902607547 */ /* 0x000fea000b800000 */
[----:B------:R-:W1:Y:S01]  /*1700*/  LDCU UR4, c[0x0][0x38c] ;  /* 0x00007180ff0477ac */ /* 0x000e620008000800 */
[----:B------:R-:W2:Y:S01]  /*1710*/  LDC R8, c[0x0][0x370] ;  /* 0x0000dc00ff087b82 */ /* 0x000ea20000000800 */
[C---:B------:R-:W-:Y:S02]  /*1720*/  IMAD.SHL.U32 R19, R3.reuse, 0x80, RZ ;  /* 0x0000008003137824 */ /* 0x040fe400078e00ff */
[----:B------:R-:W-:Y:S01]  /*1730*/  HFMA2 R17, -RZ, RZ, 0, 5.9604644775390625e-08 ;  /* 0x00000001ff117431 */ /* 0x000fe200000001ff */
[----:B------:R-:W-:Y:S01]  /*1740*/  UISETP.NE.AND UP1, UPT, UR10, URZ, UPT ;  /* 0x000000ff0a00728c */ /* 0x000fe2000bf25270 */
[----:B------:R-:W-:Y:S01]  /*1750*/  ISETP.NE.AND P4, PT, R2, RZ, P5 ;  /* 0x000000ff0200720c */ /* 0x000fe20002f85270 */
[----:B------:R-:W-:Y:S01]  /*1760*/  IMAD.SHL.U32 R18, R3, 0x40, RZ ;  /* 0x0000004003127824 */ /* 0x000fe200078e00ff */
[----:B------:R-:W-:Y:S01]  /*1770*/  CS2R R12, SRZ ;  /* 0x00000000000c7805 */ /* 0x000fe2000001ff00 */
[----:B------:R-:W-:Y:S01]  /*1780*/  IMAD.MOV.U32 R16, RZ, RZ, RZ ;  /* 0x000000ffff107224 */ /* 0x000fe200078e00ff */
[----:B------:R-:W3:Y:S01]  /*1790*/  LDC R0, c[0x0][0x374] ;  /* 0x0000dd00ff007b82 */ /* 0x000ee20000000800 */
[----:B------:R-:W-:Y:S01]  /*17a0*/  MOV R11, 0x1 ;  /* 0x00000001000b7802 */ /* 0x000fe20000000f00 */
[----:B------:R-:W-:Y:S01]  /*17b0*/  USEL UR22, UR13, 0x2, UP1 ;  /* 0x000000020d167887 */ /* 0x000fe20008800000 */
[----:B------:R-:W-:Y:S01]  /*17c0*/  LOP3.LUT R19, R19, 0x80, RZ, 0xc0, !PT ;  /* 0x0000008013137812 */ /* 0x000fe200078ec0ff */
[----:B------:R-:W4:Y:S01]  /*17d0*/  LDCU.64 UR14, c[0x0][0x348] ;  /* 0x00006900ff0e77ac */ /* 0x000f220008000a00 */
[----:B------:R-:W-:Y:S01]  /*17e0*/  UMOV UR23, URZ ;  /* 0x000000ff00177c82 */ /* 0x000fe20008000000 */
[----:B-1----:R-:W-:-:S04]  /*17f0*/  UIADD3 UR5, UPT, UPT, UR4, 0x3f, URZ ;  /* 0x0000003f04057890 */ /* 0x002fc8000fffe0ff */
[----:B------:R-:W-:-:S04]  /*1800*/  USHF.R.S32.HI UR6, URZ, 0x1f, UR5 ;  /* 0x0000001fff067899 */ /* 0x000fc80008011405 */
[----:B------:R-:W-:Y:S02]  /*1810*/  ULEA.HI UR6, UR6, UR5, URZ, 0x6 ;  /* 0x0000000506067291 */ /* 0x000fe4000f8f30ff */
[----:B------:R-:W-:Y:S02]  /*1820*/  UIADD3 UR5, UPT, UPT, UR4, -0x1, URZ ;  /* 0xffffffff04057890 */ /* 0x000fe4000fffe0ff */
[----:B------:R-:W-:Y:S02]  /*1830*/  USHF.R.S32.HI UR6, URZ, 0x6, UR6 ;  /* 0x00000006ff067899 */ /* 0x000fe40008011406 */
[----:B------:R-:W-:Y:S02]  /*1840*/  UISETP.GE.U32.AND UP2, UPT, UR5, -0x7f, UPT ;  /* 0xffffff810500788c */ /* 0x000fe4000bf46070 */
[----:B------:R-:W-:Y:S02]  /*1850*/  UISETP.LT.U32.AND UP0, UPT, UR6, 0x10, UPT ;  /* 0x000000100600788c */ /* 0x000fe4000bf01070 */
[----:B------:R-:W-:-:S02]  /*1860*/  UIADD3 UR4, UPT, UPT, UR4, 0x7e, URZ ;  /* 0x0000007e04047890 */ /* 0x000fc4000fffe0ff */
[----:B------:R-:W-:-:S04]  /*1870*/  USEL UR5, UR6, 0x10, UP0 ;  /* 0x0000001006057887 */ /* 0x000fc80008000000 */
[----:B------:R-:W-:Y:S02]  /*1880*/  UIADD3 UR21, UPT, UPT, UR5, -0x1, URZ ;  /* 0xffffffff05157890 */ /* 0x000fe4000fffe0ff */
[----:B------:R-:W-:Y:S02]  /*1890*/  @UP2 UIADD3 UR21, UPT, UPT, UR5, URZ, URZ ;  /* 0x000000ff05152290 */ /* 0x000fe4000fffe0ff */
[----:B------:R-:W-:Y:S02]  /*18a0*/  UIADD3 UR24, UPT, UPT, UR6, -UR5, URZ ;  /* 0x8000000506187290 */ /* 0x000fe4000fffe0ff */
[----:B------:R-:W-:Y:S02]  /*18b0*/  UIADD3 UR13, UPT, UPT, UR21, 0x1, URZ ;  /* 0x00000001150d7890 */ /* 0x000fe4000fffe0ff */
[----:B--2-4-:R-:W-:-:S12]  /*18c0*/  UIADD3 UR21, UPT, UPT, -UR21, URZ, URZ ;  /* 0x000000ff15157290 */ /* 0x014fd8000fffe1ff */
.L_x_43:
[----:B------:R-:W-:Y:S01]  /*18d0*/  UISETP.NE.AND UP0, UPT, UR37, URZ, UPT ;  /* 0x000000ff2500728c */ /* 0x000fe2000bf05270 */
[----:B------:R-:W1:Y:S08]  /*18e0*/  S2UR UR37, SR_CgaCtaId ;  /* 0x00000000002579c3 */ /* 0x000e700000008800 */
[----:B------:R-:W-:Y:S05]  /*18f0*/  BRA.U UP0, `(.L_x_24) ;  /* 0x0000000100347547 */ /* 0x000fea000b800000 */
[----:B------:R-:W2:Y:S01]  /*1900*/  S2R R2, SR_CgaCtaId ;  /* 0x0000000000027919 */ /* 0x000ea20000008800 */
[----:B------:R-:W-:-:S04]  /*1910*/  MOV R3, 0x400 ;  /* 0x0000040000037802 */ /* 0x000fc80000000f00 */
[----:B--2---:R-:W-:Y:S02]  /*1920*/  LEA R2, R2, R3, 0x18 ;  /* 0x0000000302027211 */ /* 0x004fe400078ec0ff */
[----:B------:R-:W-:-:S03]  /*1930*/  SHF.L.U32 R3, R11, 0x1f, RZ ;  /* 0x0000001f0b037819 */ /* 0x000fc600000006ff */
[----:B------:R-:W-:-:S04]  /*1940*/  IMAD R2, R12, 0x8, R2 ;  /* 0x000000080c027824 */ /* 0x000fc800078e0202 */
[----:B------:R-:W2:Y:S02]  /*1950*/  SYNCS.PHASECHK.TRANS64.TRYWAIT P0, [R2+URZ+0x1c0], R3 ;  /* 0x0001c003020075a7 */ /* 0x000ea400080011ff */
[----:B--2---:R-:W-:Y:S05]  /*1960*/  @!P0 BRA `(.L_x_25) ;  /* 0x0000008800848947 */ /* 0x004fea0003800000 */
.L_x_158:
[----:B------:R-:W-:Y:S01]  /*1970*/  VIADD R12, R12, 0x1 ;  /* 0x000000010c0c7836 */ /* 0x000fe20000000000 */
[----:B------:R2:W-:Y:S04]  /*1980*/  SYNCS.ARRIVE.TRANS64.A1T0 RZ, [R2+URZ+0x1b0], RZ ;  /* 0x0001b0ff02ff79a7 */ /* 0x0005e800081000ff */
[----:B------:R-:W-:-:S04]  /*1990*/  ISETP.NE.AND P0, PT, R12, 0x2, PT ;  /* 0x000000020c00780c */ /* 0x000fc80003f05270 */
[----:B------:R-:W-:Y:S02]  /*19a0*/  SEL R12, R12, RZ, P0 ;  /* 0x000000ff0c0c7207 */ /* 0x000fe40000000000 */
[----:B--2---:R-:W-:-:S04]  /*19b0*/  SEL R2, RZ, 0x1, P0 ;  /* 0x00000001ff027807 */ /* 0x004fc80000000000 */
[----:B------:R-:W-:-:S07]  /*19c0*/  LOP3.LUT R11, R11, R2, RZ, 0x3c, !PT ;  /* 0x000000020b0b7212 */ /* 0x000fce00078e3cff */
.L_x_24:
[----:B------:R-:W-:Y:S01]  /*19d0*/  UMOV UR7, 0x400 ;  /* 0x0000040000077882 */ /* 0x000fe20000000000 */
[----:B------:R-:W-:Y:S01]  /*19e0*/  SHF.L.U32 R2, R17, 0x1f, RZ ;  /* 0x0000001f11027819 */ /* 0x000fe200000006ff */
[----:B-1----:R-:W-:Y:S01]  /*19f0*/  ULEA UR7, UR37, UR7, 0x18 ;  /* 0x0000000725077291 */ /* 0x002fe2000f8ec0ff */
[----:B------:R-:W-:Y:S01]  /*1a00*/  R2UR UR35, R18 ;  /* 0x00000000122372ca */ /* 0x000fe200000e0000 */
[----:B------:R-:W-:Y:S01]  /*1a10*/  UISETP.GE.U32.AND UP0, UPT, UR4, 0x7f, UPT ;  /* 0x0000007f0400788c */ /* 0x000fe2000bf06070 */
[----:B------:R-:W-:Y:S01]  /*1a20*/  R2UR UR11, R19 ;  /* 0x00000000130b72ca */ /* 0x000fe200000e0000 */
[----:B------:R-:W-:Y:S01]  /*1a30*/  ULEA UR8, UR23, UR7, 0x3 ;  /* 0x0000000717087291 */ /* 0x000fe2000f8e18ff */
[----:B------:R-:W-:-:S08]  /*1a40*/  UMOV UR25, URZ ;  /* 0x000000ff00197c82 */ /* 0x000fd00008000000 */
[----:B------:R1:W2:Y:S01]  /*1a50*/  SYNCS.PHASECHK.TRANS64.TRYWAIT P0, [UR8+0x80], R2 ;  /* 0x00008002ff0075a7 */ /* 0x0002a20008001108 */
[----:B------:R-:W-:-:S13]  /*1a60*/  R2UR UR8, R15 ;  /* 0x000000000f0872ca */ /* 0x000fda00000e0000 */
[----:B------:R-:W-:Y:S01]  /*1a70*/  ULEA UR11, UR8, UR11, 0x8 ;  /* 0x0000000b080b7291 */ /* 0x000fe2000f8e40ff */
[----:B-1----:R-:W-:-:S05]  /*1a80*/  LEA.HI R2, R14, R14, RZ, 0x1 ;  /* 0x0000000e0e027211 */ /* 0x002fca00078f08ff */
[----:B------:R-:W-:-:S05]  /*1a90*/  IMAD.SHL.U32 R2, R2, 0x40, RZ ;  /* 0x0000004002027824 */ /* 0x000fca00078e00ff */
[----:B------:R-:W-:-:S04]  /*1aa0*/  LOP3.LUT R2, R2, 0xffffff80, RZ, 0xc0, !PT ;  /* 0xffffff8002027812 */ /* 0x000fc800078ec0ff */
[----:B------:R-:W-:-:S13]  /*1ab0*/  R2UR UR9, R2 ;  /* 0x00000000020972ca */ /* 0x000fda00000e0000 */
[----:B------:R-:W-:Y:S01]  /*1ac0*/  ULOP3.LUT UR35, UR9, 0x40, UR35, 0xf8, !UPT ;  /* 0x0000004009237892 */ /* 0x000fe2000f8ef823 */
[----:B------:R-:W-:Y:S11]  /*1ad0*/  BRA.U !UP0, `(.L_x_26) ;  /* 0x0000000108c07547 */ /* 0x000ff6000b800000 */
[----:B------:R-:W-:Y:S01]  /*1ae0*/  UMOV UR16, UR21 ;  /* 0x0000001500107c82 */ /* 0x000fe20008000000 */
[----:B------:R-:W-:Y:S01]  /*1af0*/  UMOV UR17, UR23 ;  /* 0x0000001700117c82 */ /* 0x000fe20008000000 */
[----:B------:R-:W-:-:S05]  /*1b00*/  UMOV UR34, URZ ;  /* 0x000000ff00227c82 */ /* 0x000fca0008000000 */
.L_x_32:
[----:B------:R-:W-:Y:S01]  /*1b10*/  ULEA UR33, UR17, UR7, 0x3 ;  /* 0x0000000711217291 */ /* 0x000fe2000f8e18ff */
[----:B------:R-:W-:Y:S01]  /*1b20*/  @P5 MOV R3, 0x6000 ;  /* 0x0000600000035802 */ /* 0x000fe20000000f00 */
[----:B-12-4-:R-:W-:Y:S10]  /*1b30*/  @P0 BRA `(.L_x_27) ;  /* 0x00000000000c0947 */ /* 0x016ff40003800000 */
[----:B------:R-:W-:-:S04]  /*1b40*/  SHF.L.U32 R4, R17, 0x1f, RZ ;  /* 0x0000001f11047819 */ /* 0x000fc800000006ff */
[----:B------:R-:W1:Y:S02]  /*1b50*/  SYNCS.PHASECHK.TRANS64.TRYWAIT P0, [UR33+0x80], R4 ;  /* 0x00008004ff0075a7 */ /* 0x000e640008001121 */
[----:B-1----:R-:W-:Y:S05]  /*1b60*/  @!P0 BRA `(.L_x_28) ;  /* 0x0000008800188947 */ /* 0x002fea0003800000 */
.L_x_27:
[----:B------:R2:W-:Y:S01]  /*1b70*/  @P5 SYNCS.ARRIVE.TRANS64 RZ, [UR33], R3 ;  /* 0x00000003ffff59a7 */ /* 0x0005e20008000021 */
[----:B------:R-:W-:Y:S02]  /*1b80*/  ULOP3.LUT UR8, UR22, 0x2, URZ, 0xfc, !UPT ;  /* 0x0000000216087892 */ /* 0x000fe4000f8efcff */
[----:B------:R-:W-:Y:S02]  /*1b90*/  UIADD3 UR16, UPT, UPT, UR16, 0x1, URZ ;  /* 0x0000000110107890 */ /* 0x000fe4000fffe0ff */
[----:B------:R-:W-:Y:S02]  /*1ba0*/  UISETP.NE.AND UP0, UPT, UR8, 0x2, UPT ;  /* 0x000000020800788c */ /* 0x000fe4000bf05270 */
[----:B------:R-:W-:-:S07]  /*1bb0*/  UISETP.NE.AND UP2, UPT, UR16, 0x1, UPT ;  /* 0x000000011000788c */ /* 0x000fce000bf45270 */
[----:B------:R-:W-:Y:S05]  /*1bc0*/  BRA.U UP0, `(.L_x_29) ;  /* 0x0000000100047547 */ /* 0x000fea000b800000 */
[----:B------:R-:W-:Y:S05]  /*1bd0*/  BPT.TRAP 0x1 ;  /* 0x000000040000795c */ /* 0x000fea0000300000 */
.L_x_29:
[----:B------:R-:W-:Y:S04]  /*1be0*/  BSSY.RECONVERGENT B0, `(.L_x_30) ;  /* 0x0000003000007945 */ /* 0x000fe80003800200 */
[----:B------:R-:W-:Y:S05]  /*1bf0*/  @!P4 BRA `(.L_x_31) ;  /* 0x000000000004c947 */ /* 0x000fea0003800000 */
[----:B------:R-:W-:Y:S05]  /*1c00*/  BPT.TRAP 0x1 ;  /* 0x000000040000795c */ /* 0x000fea0000300000 */
.L_x_31:
[----:B------:R-:W-:Y:S05]  /*1c10*/  BSYNC.RECONVERGENT B0 ;  /* 0x0000000000007941 */ /* 0x000fea0003800200 */
.L_x_30:
[----:B------:R-:W-:Y:S02]  /*1c20*/  UIADD3 UR23, UPT, UPT, UR17, 0x1, URZ ;  /* 0x0000000111177890 */ /* 0x000fe4000fffe0ff */
[----:B------:R-:W-:Y:S02]  /*1c30*/  ULEA UR32, UR17, UR7, 0xc ;  /* 0x0000000711207291 */ /* 0x000fe4000f8e60ff */
[----:B------:R-:W-:Y:S02]  /*1c40*/  UISETP.NE.AND UP0, UPT, UR23, 0x10, UPT ;  /* 0x000000101700788c */ /* 0x000fe4000bf05270 */
[----:B------:R-:W-:Y:S02]  /*1c50*/  UIADD3 UR28, UP1, UPT, UR14, 0x80, URZ ;  /* 0x000000800e1c7890 */ /* 0x000fe4000ff3e0ff */
[----:B------:R-:W-:Y:S02]  /*1c60*/  USEL UR9, URZ, 0x1, UP0 ;  /* 0x00000001ff097887 */ /* 0x000fe40008000000 */
[----:B------:R-:W-:-:S02]  /*1c70*/  USEL UR23, UR23, URZ, UP0 ;  /* 0x000000ff17177287 */ /* 0x000fc40008000000 */
[----:B------:R-:W-:Y:S02]  /*1c80*/  UIADD3 UR26, UP0, UPT, UR14, 0x180, URZ ;  /* 0x000001800e1a7890 */ /* 0x000fe4000ff1e0ff */
[----:B------:R-:W-:Y:S01]  /*1c90*/  ULEA UR8, UR23, UR7, 0x3 ;  /* 0x0000000717087291 */ /* 0x000fe2000f8e18ff */
[----:B------:R-:W-:Y:S01]  /*1ca0*/  LOP3.LUT R17, R17, UR9, RZ, 0x3c, !PT ;  /* 0x0000000911117c12 */ /* 0x000fe2000f8e3cff */
[----:B------:R-:W-:Y:S02]  /*1cb0*/  ULOP3.LUT UR33, UR33, 0xfefffff8, URZ, 0xc0, !UPT ;  /* 0xfefffff821217892 */ /* 0x000fe4000f8ec0ff */
[----:B------:R-:W-:Y:S01]  /*1cc0*/  UIADD3.X UR29, UPT, UPT, URZ, UR15, URZ, UP1, !UPT ;  /* 0x0000000fff1d7290 */ /* 0x000fe20008ffe4ff */
[----:B-1----:R-:W-:Y:S01]  /*1cd0*/  SHF.L.U32 R2, R17, 0x1f, RZ ;  /* 0x0000001f11027819 */ /* 0x002fe200000006ff */
[----:B------:R-:W-:Y:S02]  /*1ce0*/  UIADD3 UR32, UPT, UPT, UR32, 0x6400, URZ ;  /* 0x0000640020207890 */ /* 0x000fe4000fffe0ff */
[----:B------:R-:W-:Y:S01]  /*1cf0*/  UIADD3.X UR27, UPT, UPT, URZ, UR15, URZ, UP0, !UPT ;  /* 0x0000000fff1b7290 */ /* 0x000fe200087fe4ff */
[----:B------:R1:W4:Y:S01]  /*1d00*/  SYNCS.PHASECHK.TRANS64.TRYWAIT P0, [UR8+0x80], R2 ;  /* 0x00008002ff0075a7 */ /* 0x0003220008001108 */
[----:B------:R-:W-:Y:S01]  /*1d10*/  ULEA UR8, UR17, UR7, 0xd ;  /* 0x0000000711087291 */ /* 0x000fe2000f8e68ff */
[----:B------:R-:W-:Y:S01]  /*1d20*/  UMOV UR18, 0x0 ;  /* 0x0000000000127882 */ /* 0x000fe20000000000 */
[----:B------:R-:W-:-:S02]  /*1d30*/  UMOV UR19, 0x10000000 ;  /* 0x1000000000137882 */ /* 0x000fc40000000000 */
[----:B------:R-:W-:Y:S01]  /*1d40*/  UIADD3 UR8, UPT, UPT, UR8, 0x16400, URZ ;  /* 0x0001640008087890 */ /* 0x000fe2000fffe0ff */
[----:B------:R2:W-:Y:S01]  /*1d50*/  UTMALDG.3D.2CTA [UR32], [UR28], desc[UR18] ;  /* 0x000012201c0075b4 */ /* 0x0005e20008211000 */
[----:B------:R-:W-:Y:S01]  /*1d60*/  UMOV UR10, UR34 ;  /* 0x00000022000a7c82 */ /* 0x000fe20008000000 */
[----:B------:R-:W-:Y:S01]  /*1d70*/  UMOV UR12, UR36 ;  /* 0x00000024000c7c82 */ /* 0x000fe20008000000 */
[----:B------:R-:W-:Y:S01]  /*1d80*/  UMOV UR9, UR33 ;  /* 0x0000002100097c82 */ /* 0x000fe20008000000 */
[----:B------:R-:W-:Y:S01]  /*1d90*/  UMOV UR25, UR13 ;  /* 0x0000000d00197c82 */ /* 0x000fe20008000000 */
[----:B------:R-:W-:-:S03]  /*1da0*/  UMOV UR17, UR23 ;  /* 0x0000001700117c82 */ /* 0x000fc60008000000 */
[----:B------:R1:W-:Y:S01]  /*1db0*/  UTMALDG.3D.2CTA [UR8], [UR26], desc[UR18] ;  /* 0x000012081a0075b4 */ /* 0x0003e20008211000 */
[----:B--2---:R-:W-:Y:S01]  /*1dc0*/  UIADD3 UR34, UPT, UPT, UR34, 0x40, URZ ;  /* 0x0000004022227890 */ /* 0x004fe2000fffe0ff */
[----:B------:R-:W-:Y:S11]  /*1dd0*/  BRA.U UP2, `(.L_x_32) ;  /* 0xfffffffd024c7547 */ /* 0x000ff6000b83ffff */
.L_x_26:
[----:B--2-4-:R-:W-:Y:S01]  /*1de0*/  PLOP3.LUT P0, PT, PT, PT, UP5, 0x80, 0x8 ;  /* 0x000000000008781c */ /* 0x014fe20003f0f058 */
[----:B-1----:R-:W-:Y:S01]  /*1df0*/  ULEA UR8, UR23, UR7, 0x3 ;  /* 0x0000000717087291 */ /* 0x002fe2000f8e18ff */
[----:B------:R-:W-:Y:S01]  /*1e00*/  SHF.L.U32 R2, R17, 0x1f, RZ ;  /* 0x0000001f11027819 */ /* 0x000fe200000006ff */
[----:B------:R-:W-:-:S10]  /*1e10*/  UISETP.GT.AND UP0, UPT, UR6, UR5, UPT ;  /* 0x000000050600728c */ /* 0x000fd4000bf04270 */
[----:B------:R-:W-:Y:S01]  /*1e20*/  @!P0 SYNCS.ARRIVE.TRANS64.A1T0 RZ, [UR7+0x148], RZ ;  /* 0x000148ffffff89a7 */ /* 0x000fe20008100007 */
[----:B------:R1:W2:Y:S01]  /*1e30*/  SYNCS.PHASECHK.TRANS64.TRYWAIT P0, [UR8+0x80], R2 ;  /* 0x00008002ff0075a7 */ /* 0x0002a20008001108 */
[----:B------:R-:W-:Y:S05]  /*1e40*/  BRA.U !UP0, `(.L_x_33) ;  /* 0x0000000108c07547 */ /* 0x000fea000b800000 */
[----:B------:R-:W-:Y:S01]  /*1e50*/  UIADD3 UR26, UPT, UPT, UR24, UR25, URZ ;  /* 0x00000019181a7290 */ /* 0x000fe2000fffe0ff */
[----:B------:R-:W-:-:S11]  /*1e60*/  UMOV UR27, UR23 ;  /* 0x00000017001b7c82 */ /* 0x000fd60008000000 */
.L_x_39:
[----:B------:R-:W-:Y:S01]  /*1e70*/  ULEA UR17, UR27, UR7, 0x3 ;  /* 0x000000071b117291 */ /* 0x000fe2000f8e18ff */
[----:B--2---:R-:W-:Y:S01]  /*1e80*/  @P5 MOV R3, 0x6000 ;  /* 0x0000600000035802 */ /* 0x004fe20000000f00 */
[----:B-12---:R-:W-:Y:S10]  /*1e90*/  @P0 BRA `(.L_x_34) ;  /* 0x00000000000c0947 */ /* 0x006ff40003800000 */
[----:B------:R-:W-:-:S04]  /*1ea0*/  SHF.L.U32 R4, R17, 0x1f, RZ ;  /* 0x0000001f11047819 */ /* 0x000fc800000006ff */
[----:B------:R-:W2:Y:S02]  /*1eb0*/  SYNCS.PHASECHK.TRANS64.TRYWAIT P0, [UR17+0x80], R4 ;  /* 0x00008004ff0075a7 */ /* 0x000ea40008001111 */
[----:B--2---:R-:W-:Y:S05]  /*1ec0*/  @!P0 BRA `(.L_x_35) ;  /* 0x0000008400588947 */ /* 0x004fea0003800000 */
.L_x_34:
[----:B------:R2:W-:Y:S01]  /*1ed0*/  @P5 SYNCS.ARRIVE.TRANS64 RZ, [UR17], R3 ;  /* 0x00000003ffff59a7 */ /* 0x0005e20008000011 */
[----:B------:R-:W-:-:S04]  /*1ee0*/  ULOP3.LUT UR8, UR22, 0x2, URZ, 0xfc, !UPT ;  /* 0x0000000216087892 */ /* 0x000fc8000f8efcff */
[----:B------:R-:W-:-:S09]  /*1ef0*/  UISETP.NE.AND UP0, UPT, UR8, 0x2, UPT ;  /* 0x000000020800788c */ /* 0x000fd2000bf05270 */
[----:B------:R-:W-:Y:S05]  /*1f00*/  BRA.U UP0, `(.L_x_36) ;  /* 0x0000000100047547 */ /* 0x000fea000b800000 */
[----:B------:R-:W-:Y:S05]  /*1f10*/  BPT.TRAP 0x1 ;  /* 0x000000040000795c */ /* 0x000fea0000300000 */
.L_x_36:
[----:B------:R-:W-:Y:S04]  /*1f20*/  BSSY.RECONVERGENT B0, `(.L_x_37) ;  /* 0x0000003000007945 */ /* 0x000fe80003800200 */
[----:B------:R-:W-:Y:S05]  /*1f30*/  @!P4 BRA `(.L_x_38) ;  /* 0x000000000004c947 */ /* 0x000fea0003800000 */
[----:B------:R-:W-:Y:S05]  /*1f40*/  BPT.TRAP 0x1 ;  /* 0x000000040000795c */ /* 0x000fea0000300000 */
.L_x_38:
[----:B------:R-:W-:Y:S05]  /*1f50*/  BSYNC.RECONVERGENT B0 ;  /* 0x0000000000007941 */ /* 0x000fea0003800200 */
.L_x_37:
        /* <DEDUP_REMOVED lines=9> */
[----:B------:R-:W-:Y:S02]  /*1ff0*/  USHF.L.U32 UR18, UR25, 0x6, URZ ;  /* 0x0000000619127899 */ /* 0x000fe400080006ff */
[----:B------:R-:W-:Y:S01]  /*2000*/  ULOP3.LUT UR17, UR17, 0xfefffff8, URZ, 0xc0, !UPT ;  /* 0xfefffff811117892 */ /* 0x000fe2000f8ec0ff */
[----:B-1----:R-:W-:Y:S01]  /*2010*/  SHF.L.U32 R2, R17, 0x1f, RZ ;  /* 0x0000001f11027819 */ /* 0x002fe200000006ff */
[----:B------:R-:W-:Y:S02]  /*2020*/  UIADD3 UR16, UPT, UPT, UR16, 0x6400, URZ ;  /* 0x0000640010107890 */ /* 0x000fe4000fffe0ff */
[----:B------:R-:W-:Y:S01]  /*2030*/  UIADD3.X UR33, UPT, UPT, URZ, UR15, URZ, UP1, !UPT ;  /* 0x0000000fff217290 */ /* 0x000fe20008ffe4ff */
[----:B------:R4:W1:Y:S01]  /*2040*/  SYNCS.PHASECHK.TRANS64.TRYWAIT P0, [UR8+0x80], R2 ;  /* 0x00008002ff0075a7 */ /* 0x0008620008001108 */
[----:B------:R-:W-:-:S02]  /*2050*/  ULEA UR8, UR27, UR7, 0xd ;  /* 0x000000071b087291 */ /* 0x000fc4000f8e68ff */
[----:B------:R-:W-:Y:S02]  /*2060*/  UIADD3.X UR31, UPT, UPT, URZ, UR15, URZ, UP0, !UPT ;  /* 0x0000000fff1f7290 */ /* 0x000fe400087fe4ff */
[----:B------:R-:W-:Y:S01]  /*2070*/  UIADD3 UR8, UPT, UPT, UR8, 0x16400, URZ ;  /* 0x0001640008087890 */ /* 0x000fe2000fffe0ff */
[----:B------:R-:W-:Y:S01]  /*2080*/  UMOV UR28, 0x0 ;  /* 0x00000000001c7882 */ /* 0x000fe20000000000 */
[----:B------:R-:W-:Y:S01]  /*2090*/  UMOV UR29, 0x10000000 ;  /* 0x10000000001d7882 */ /* 0x000fe20000000000 */
[----:B------:R-:W-:Y:S01]  /*20a0*/  UMOV UR19, UR35 ;  /* 0x0000002300137c82 */ /* 0x000fe20008000000 */
[----:B------:R-:W-:Y:S01]  /*20b0*/  UMOV UR20, UR36 ;  /* 0x0000002400147c82 */ /* 0x000fe20008000000 */
[----:B------:R-:W-:Y:S01]  /*20c0*/  UMOV UR12, UR36 ;  /* 0x00000024000c7c82 */ /* 0x000fe20008000000 */
[----:B------:R-:W-:Y:S01]  /*20d0*/  UMOV UR9, UR17 ;  /* 0x0000001100097c82 */ /* 0x000fe20008000000 */
[----:B------:R-:W-:Y:S01]  /*20e0*/  UMOV UR10, UR18 ;  /* 0x00000012000a7c82 */ /* 0x000fe20008000000 */
[----:B------:R4:W-:Y:S01]  /*20f0*/  UTMALDG.3D.2CTA [UR16], [UR32], desc[UR28] ;  /* 0x00001c10200075b4 */ /* 0x0009e20008211000 */
[----:B------:R-:W-:Y:S01]  /*2100*/  UIADD3 UR25, UPT, UPT, UR25, 0x1, URZ ;  /* 0x0000000119197890 */ /* 0x000fe2000fffe0ff */
[----:B------:R-:W-:-:S03]  /*2110*/  UMOV UR27, UR23 ;  /* 0x00000017001b7c82 */ /* 0x000fc60008000000 */
[----:B------:R-:W-:Y:S01]  /*2120*/  UISETP.NE.AND UP0, UPT, UR25, UR26, UPT ;  /* 0x0000001a1900728c */ /* 0x000fe2000bf05270 */
[----:B------:R4:W-:Y:S08]  /*2130*/  UTMALDG.3D.2CTA [UR8], [UR30], desc[UR28] ;  /* 0x00001c081e0075b4 */ /* 0x0009f00008211000 */
[----:B----4-:R-:W-:Y:S05]  /*2140*/  BRA.U UP0, `(.L_x_39) ;  /* 0xfffffffd00487547 */ /* 0x010fea000b83ffff */
.L_x_33:
[C---:B-1----:R-:W-:Y:S01]  /*2150*/  LEA R2, R16.reuse, UR7, 0x3 ;  /* 0x0000000710027c11 */ /* 0x042fe2000f8e18ff */
[----:B------:R-:W-:Y:S01]  /*2160*/  NOP ;  /* 0x0000000000007918 */ /* 0x000fe20000000000 */
[----:B--2---:R-:W-:Y:S02]  /*2170*/  SHF.L.U32 R3, R13, 0x1f, RZ ;  /* 0x0000001f0d037819 */ /* 0x004fe400000006ff */
[----:B------:R-:W-:Y:S02]  /*2180*/  LEA R4, R16, UR7, 0x4 ;  /* 0x0000000710047c11 */ /* 0x000fe4000f8e20ff */
[----:B------:R-:W1:Y:S02]  /*2190*/  SYNCS.PHASECHK.TRANS64.TRYWAIT P0, [R2+URZ+0x150], R3 ;  /* 0x00015003020075a7 */ /* 0x000e6400080011ff */
[----:B-1----:R-:W-:Y:S05]  /*21a0*/  @!P0 BRA `(.L_x_40) ;  /* 0x0000008000b88947 */ /* 0x002fea0003800000 */
.L_x_161:
[----:B------:R-:W2:Y:S01]  /*21b0*/  LDS.128 R4, [R4+0x1e0] ;  /* 0x0001e00004047984 */ /* 0x000ea20000000c00 */
[----:B------:R-:W-:Y:S01]  /*21c0*/  ISETP.GE.AND P0, PT, R40, 0x1, PT ;  /* 0x000000012800780c */ /* 0x000fe20003f06270 */
[----:B-1----:R-:W-:Y:S01]  /*21d0*/  VIADD R2, R2, 0x160 ;  /* 0x0000016002027836 */ /* 0x002fe20000000000 */
[----:B------:R-:W-:Y:S01]  /*21e0*/  @!PT LDS RZ, [RZ] ;  /* 0x00000000fffff984 */ /* 0x000fe20000000800 */
[----:B------:R-:W-:Y:S01]  /*21f0*/  @!PT LDS RZ, [RZ] ;  /* 0x00000000fffff984 */ /* 0x000fe20000000800 */
[----:B------:R-:W-:Y:S01]  /*2200*/  @!PT LDS RZ, [RZ] ;  /* 0x00000000fffff984 */ /* 0x000fe20000000800 */
[----:B------:R-:W-:Y:S01]  /*2210*/  @!PT LDS RZ, [RZ] ;  /* 0x00000000fffff984 */ /* 0x000fe20000000800 */
[----:B------:R1:W-:Y:S06]  /*2220*/  MEMBAR.ALL.CTA ;  /* 0x0000000000007992 */ /* 0x0003ec0000008000 */
[----:B-1----:R-:W1:Y:S01]  /*2230*/  FENCE.VIEW.ASYNC.S ;  /* 0x00000000000073c6 */ /* 0x002e620000000000 */
[----:B------:R-:W-:-:S04]  /*2240*/  PRMT R2, RZ, 0x654, R2 ;  /* 0x00000654ff027816 */ /* 0x000fc80000000002 */
[----:B-1----:R1:W-:Y:S01]  /*2250*/  SYNCS.ARRIVE.TRANS64.RED.A1T0 RZ, [R2+URZ], RZ ;  /* 0x000000ff02ff79a7 */ /* 0x0023e200081004ff */
[----:B--2---:R-:W-:-:S13]  /*2260*/  LOP3.LUT P2, RZ, R6, 0x1, RZ, 0xc0, !PT ;  /* 0x0000000106ff7812 */ /* 0x004fda000784c0ff */
[----:B------:R-:W-:Y:S01]  /*2270*/  @P2 SHF.R.U32.HI R3, RZ, 0x10, R5 ;  /* 0x00000010ff032819 */ /* 0x000fe20000011605 */
[----:B------:R-:W-:Y:S01]  /*2280*/  VOTEU.ANY UP0, P2 ;  /* 0x0000000000ff7886 */ /* 0x000fe20001000100 */
[----:B------:R-:W-:Y:S02]  /*2290*/  @P2 MOV R10, R4 ;  /* 0x00000004000a2202 */ /* 0x000fe40000000f00 */
[----:B------:R-:W-:Y:S02]  /*22a0*/  @P2 R2UR.BROADCAST UR8, R3 ;  /* 0x00000000030822ca */ /* 0x000fe400008e0000 */
[----:B------:R-:W-:-:S11]  /*22b0*/  @P2 LOP3.LUT R9, R5, 0xffff, RZ, 0xc0, !PT ;  /* 0x0000ffff05092812 */ /* 0x000fd600078ec0ff */
[----:B------:R-:W-:Y:S01]  /*22c0*/  @UP0 UMOV UR36, UR8 ;  /* 0x0000000800240c82 */ /* 0x000fe20008000000 */
[----:B-1----:R-:W-:Y:S05]  /*22d0*/  @!P0 BRA `(.L_x_41) ;  /* 0x0000000000b88947 */ /* 0x002fea0003800000 */
[----:B------:R-:W3:Y:S01]  /*22e0*/  LDC.64 R4, c[0x0][0xb18] ;  /* 0x0002c600ff047b82 */ /* 0x000ee20000000a00 */
[----:B------:R-:W-:-:S07]  /*22f0*/  ISETP.NE.AND P3, PT, R40, 0x1, PT ;  /* 0x000000012800780c */ /* 0x000fce0003f65270 */
[----:B------:R-:W1:Y:S08]  /*2300*/  LDC.64 R6, c[0x0][0xb10] ;  /* 0x0002c400ff067b82 */ /* 0x000e700000000a00 */
[----:B------:R-:W2:Y:S08]  /*2310*/  LDC R14, c[0x0][0xb20] ;  /* 0x0002c800ff0e7b82 */ /* 0x000eb00000000800 */
[----:B------:R-:W4:Y:S01]  /*2320*/  LDC R15, c[0x0][0xb0c] ;  /* 0x0002c300ff0f7b82 */ /* 0x000f220000000800 */
[----:B---3--:R-:W-:Y:S01]  /*2330*/  IMAD.HI.U32 R21, R0, R5, RZ ;  /* 0x0000000500157227 */ /* 0x008fe200078e00ff */
[----:B------:R-:W-:-:S03]  /*2340*/  ISETP.NE.AND P0, PT, R4, 0x1, PT ;  /* 0x000000010400780c */ /* 0x000fc60003f05270 */
[----:B------:R-:W-:-:S03]  /*2350*/  IMAD.HI.U32 R5, R9, R5, RZ ;  /* 0x0000000509057227 */ /* 0x000fc600078e00ff */
[----:B------:R-:W3:Y:S01]  /*2360*/  LDC.64 R2, c[0x0][0xb28] ;  /* 0x0002ca00ff027b82 */ /* 0x000ee20000000a00 */
[----:B-1----:R-:W-:-:S04]  /*2370*/  IMAD.HI.U32 R22, R8, R6, RZ ;  /* 0x0000000608167227 */ /* 0x002fc800078e00ff */
[----:B------:R-:W-:Y:S01]  /*2380*/  IMAD.HI.U32 R23, R10, R6, RZ ;  /* 0x000000060a177227 */ /* 0x000fe200078e00ff */
[----:B------:R-:W-:Y:S02]  /*2390*/  SHF.R.U32.HI R22, RZ, R7, R22 ;  /* 0x00000007ff167219 */ /* 0x000fe40000011616 */
[-C--:B--2---:R-:W-:Y:S02]  /*23a0*/  SHF.R.U32.HI R21, RZ, R14.reuse, R21 ;  /* 0x0000000eff157219 */ /* 0x084fe40000011615 */
[----:B------:R-:W-:Y:S02]  /*23b0*/  SHF.R.U32.HI R5, RZ, R14, R5 ;  /* 0x0000000eff057219 */ /* 0x000fe40000011605 */
[----:B------:R-:W-:Y:S02]  /*23c0*/  SEL R21, R0, R21, !P0 ;  /* 0x0000001500157207 */ /* 0x000fe40004000000 */
[----:B------:R-:W-:Y:S02]  /*23d0*/  SHF.R.U32.HI R23, RZ, R7, R23 ;  /* 0x00000007ff177219 */ /* 0x000fe40000011617 */
[----:B----4-:R-:W-:-:S02]  /*23e0*/  ISETP.NE.AND P1, PT, R15, 0x1, PT ;  /* 0x000000010f00780c */ /* 0x010fc40003f25270 */
[----:B------:R-:W-:Y:S02]  /*23f0*/  SEL R5, R9, R5, !P0 ;  /* 0x0000000509057207 */ /* 0x000fe40004000000 */
[----:B------:R-:W-:Y:S02]  /*2400*/  SEL R22, R8, R22, !P1 ;  /* 0x0000001608167207 */ /* 0x000fe40004800000 */
[----:B------:R-:W-:Y:S01]  /*2410*/  SEL R23, R10, R23, !P1 ;  /* 0x000000170a177207 */ /* 0x000fe20004800000 */
[----:B---3--:R-:W-:-:S04]  /*2420*/  IMAD.HI.U32 R20, R21, R2, RZ ;  /* 0x0000000215147227 */ /* 0x008fc800078e00ff */
        /* <DEDUP_REMOVED lines=10> */
[----:B------:R-:W-:-:S04]  /*24d0*/  @!P0 IMAD.HI.U32 R7, R23, R2, RZ ;  /* 0x0000000217078227 */ /* 0x000fc800078e00ff */
[----:B------:R-:W-:Y:S01]  /*24e0*/  IMAD.MOV R2, RZ, RZ, -R6 ;  /* 0x000000ffff027224 */ /* 0x000fe200078e0a06 */
[----:B------:R-:W-:Y:S02]  /*24f0*/  @!P0 SHF.R.U32.HI R3, RZ, R3, R7 ;  /* 0x00000003ff038219 */ /* 0x000fe40000011607 */
[----:B------:R-:W-:Y:S01]  /*2500*/  IADD3 R7, PT, PT, -R5, RZ, RZ ;  /* 0x000000ff05077210 */ /* 0x000fe20007ffe1ff */
[----:B------:R-:W-:Y:S01]  /*2510*/  IMAD R2, R40, R2, R5 ;  /* 0x0000000228027224 */ /* 0x000fe200078e0205 */
        /* <DEDUP_REMOVED lines=10> */
.L_x_41:
[----:B------:R-:W1:Y:S02]  /*25c0*/  LDCU UR8, c[0x0][0xb30] ;  /* 0x00016600ff0877ac */ /* 0x000e640008000800 */
[----:B-1----:R-:W-:-:S09]  /*25d0*/  UISETP.NE.AND UP0, UPT, UR8, 0x1, UPT ;  /* 0x000000010800788c */ /* 0x002fd2000bf05270 */
[----:B------:R-:W-:Y:S05]  /*25e0*/  BRA.U UP0, `(.L_x_42) ;  /* 0x0000000100407547 */ /* 0x000fea000b800000 */
[----:B------:R-:W1:Y:S08]  /*25f0*/  LDC.64 R4, c[0x0][0xb10] ;  /* 0x0002c400ff047b82 */ /* 0x000e700000000a00 */
[----:B------:R-:W2:Y:S08]  /*2600*/  LDC.64 R2, c[0x0][0xb18] ;  /* 0x0002c600ff027b82 */ /* 0x000eb00000000a00 */
[----:B------:R-:W4:Y:S08]  /*2610*/  LDC R6, c[0x0][0xb20] ;  /* 0x0002c800ff067b82 */ /* 0x000f300000000800 */
[----:B------:R-:W3:Y:S01]  /*2620*/  LDC R7, c[0x0][0xb0c] ;  /* 0x0002c300ff077b82 */ /* 0x000ee20000000800 */
[----:B-1----:R-:W-:-:S05]  /*2630*/  IMAD.HI.U32 R4, R10, R4, RZ ;  /* 0x000000040a047227 */ /* 0x002fca00078e00ff */
[----:B------:R-:W-:Y:S01]  /*2640*/  SHF.R.U32.HI R4, RZ, R5, R4 ;  /* 0x00000005ff047219 */ /* 0x000fe20000011604 */
[----:B--2---:R-:W-:Y:S01]  /*2650*/  IMAD.HI.U32 R3, R9, R3, RZ ;  /* 0x0000000309037227 */ /* 0x004fe200078e00ff */
[----:B------:R-:W-:-:S04]  /*2660*/  ISETP.NE.AND P0, PT, R2, 0x1, PT ;  /* 0x000000010200780c */ /* 0x000fc80003f05270 */
[----:B----4-:R-:W-:-:S04]  /*2670*/  SHF.R.U32.HI R3, RZ, R6, R3 ;  /* 0x00000006ff037219 */ /* 0x010fc80000011603 */
[----:B------:R-:W-:Y:S02]  /*2680*/  SEL R3, R9, R3, !P0 ;  /* 0x0000000309037207 */ /* 0x000fe40004000000 */
[----:B---3--:R-:W-:-:S04]  /*2690*/  ISETP.NE.AND P1, PT, R7, 0x1, PT ;  /* 0x000000010700780c */ /* 0x008fc80003f25270 */
[----:B------:R-:W-:-:S05]  /*26a0*/  SEL R4, R10, R4, !P1 ;  /* 0x000000040a047207 */ /* 0x000fca0004800000 */
[----:B------:R-:W-:Y:S02]  /*26b0*/  IMAD.IADD R5, R3, 0x1, -R4 ;  /* 0x0000000103057824 */ /* 0x000fe400078e0a04 */
[----:B------:R-:W-:Y:S02]  /*26c0*/  IMAD.IADD R3, R4, 0x1, -R3 ;  /* 0x0000000104037824 */ /* 0x000fe400078e0a03 */
[----:B------:R-:W-:Y:S02]  /*26d0*/  IMAD R10, R5, R7, R10 ;  /* 0x00000007050a7224 */ /* 0x000fe400078e020a */
[----:B------:R-:W-:-:S07]  /*26e0*/  IMAD R9, R3, R2, R9 ;  /* 0x0000000203097224 */ /* 0x000fce00078e0209 */
.L_x_42:
[----:B------:R-:W-:Y:S01]  /*26f0*/  VIADD R16, R16, 0x1 ;  /* 0x0000000110107836 */ /* 0x000fe20000000000 */
[----:B------:R-:W-:Y:S01]  /*2700*/  UPLOP3.LUT UP5, UPT, UPT, UPT, UPT, 0x80, 0x8 ;  /* 0x000000000008789c */ /* 0x000fe20003faf070 */
[----:B------:R-:W-:Y:S02]  /*2710*/  IMAD.IADD R14, R10, 0x1, R97 ;  /* 0x000000010a0e7824 */ /* 0x000fe400078e0261 */
[----:B------:R-:W-:Y:S01]  /*2720*/  IMAD.IADD R15, R9, 0x1, R96 ;  /* 0x00000001090f7824 */ /* 0x000fe200078e0260 */
[----:B------:R-:W-:-:S04]  /*2730*/  ISETP.NE.AND P0, PT, R16, 0x2, PT ;  /* 0x000000021000780c */ /* 0x000fc80003f05270 */
[----:B------:R-:W-:Y:S02]  /*2740*/  SEL R2, RZ, 0x1, P0 ;  /* 0x00000001ff027807 */ /* 0x000fe40000000000 */
[----:B------:R-:W-:Y:S02]  /*2750*/  SEL R16, R16, RZ, P0 ;  /* 0x000000ff10107207 */ /* 0x000fe40000000000 */
[----:B------:R-:W-:Y:S01]  /*2760*/  LOP3.LUT R13, R13, R2, RZ, 0x3c, !PT ;  /* 0x000000020d0d7212 */ /* 0x000fe200078e3cff */
[----:B------:R-:W-:Y:S06]  /*2770*/  @P2 BRA `(.L_x_43) ;  /* 0xfffffff000542947 */ /* 0x000fec000383ffff */
[----:B------:R-:W-:Y:S01]  /*2780*/  UIADD3 UR7, UPT, UPT, UR7, 0x80, URZ ;  /* 0x0000008007077890 */ /* 0x000fe2000fffe0ff */
[----:B------:R-:W-:-:S03]  /*2790*/  SHF.L.U32 R2, R17, 0x1f, RZ ;  /* 0x0000001f11027819 */ /* 0x000fc600000006ff */
[----:B------:R-:W-:-:S09]  /*27a0*/  ULEA UR4, UR23, UR7, 0x3 ;  /* 0x0000000717047291 */ /* 0x000fd2000f8e18ff */
[----:B------:R-:W1:Y:S02]  /*27b0*/  SYNCS.PHASECHK.TRANS64.TRYWAIT P0, [UR4], R2 ;  /* 0x00000002ff0075a7 */ /* 0x000e640008001104 */
[----:B-1----:R-:W-:Y:S05]  /*27c0*/  @!P0 BRA `(.L_x_44) ;  /* 0x0000007c00448947 */ /* 0x002fea0003800000 */
.L_x_163:
[----:B------:R-:W-:-:S04]  /*27d0*/  UIADD3 UR5, UPT, UPT, UR23, 0x1, URZ ;  /* 0x0000000117057890 */ /* 0x000fc8000fffe0ff */
[----:B------:R-:W-:-:S04]  /*27e0*/  UISETP.NE.AND UP0, UPT, UR5, 0x10, UPT ;  /* 0x000000100500788c */ /* 0x000fc8000bf05270 */
[----:B------:R-:W-:Y:S02]  /*27f0*/  USEL UR6, URZ, 0x1, UP0 ;  /* 0x00000001ff067887 */ /* 0x000fe40008000000 */
[----:B------:R-:W-:-:S04]  /*2800*/  USEL UR5, UR5, URZ, UP0 ;  /* 0x000000ff05057287 */ /* 0x000fc80008000000 */
[----:B------:R-:W-:Y:S01]  /*2810*/  ULEA UR4, UR5, UR7, 0x3 ;  /* 0x0000000705047291 */ /* 0x000fe2000f8e18ff */
[----:B-1----:R-:W-:-:S04]  /*2820*/  LOP3.LUT R2, R17, UR6, RZ, 0x3c, !PT ;  /* 0x0000000611027c12 */ /* 0x002fc8000f8e3cff */
[----:B------:R-:W-:-:S04]  /*2830*/  SHF.L.U32 R3, R2, 0x1f, RZ ;  /* 0x0000001f02037819 */ /* 0x000fc800000006ff */
[----:B------:R-:W1:Y:S02]  /*2840*/  SYNCS.PHASECHK.TRANS64.TRYWAIT P0, [UR4], R3 ;  /* 0x00000003ff0075a7 */ /* 0x000e640008001104 */
[----:B-1----:R-:W-:Y:S05]  /*2850*/  @!P0 BRA `(.L_x_45) ;  /* 0x0000007c00388947 */ /* 0x002fea0003800000 */
.L_x_165:
[----:B------:R-:W-:-:S04]  /*2860*/  UIADD3 UR5, UPT, UPT, UR5, 0x1, URZ ;  /* 0x0000000105057890 */ /* 0x000fc8000fffe0ff */
[----:B------:R-:W-:-:S04]  /*2870*/  UISETP.NE.AND UP0, UPT, UR5, 0x10, UPT ;  /* 0x000000100500788c */ /* 0x000fc8000bf05270 */
[----:B------:R-:W-:Y:S02]  /*2880*/  USEL UR6, URZ, 0x1, UP0 ;  /* 0x00000001ff067887 */ /* 0x000fe40008000000 */
[----:B------:R-:W-:-:S04]  /*2890*/  USEL UR5, UR5, URZ, UP0 ;  /* 0x000000ff05057287 */ /* 0x000fc80008000000 */
[----:B------:R-:W-:Y:S01]  /*28a0*/  ULEA UR4, UR5, UR7, 0x3 ;  /* 0x0000000705047291 */ /* 0x000fe2000f8e18ff */
[----:B------:R-:W-:-:S04]  /*28b0*/  LOP3.LUT R2, R2, UR6, RZ, 0x3c, !PT ;  /* 0x0000000602027c12 */ /* 0x000fc8000f8e3cff */
[----:B-1----:R-:W-:-:S04]  /*28c0*/  SHF.L.U32 R3, R2, 0x1f, RZ ;  /* 0x0000001f02037819 */ /* 0x002fc800000006ff */
[----:B------:R-:W1:Y:S02]  /*28d0*/  SYNCS.PHASECHK.TRANS64.TRYWAIT P0, [UR4], R3 ;  /* 0x00000003ff0075a7 */ /* 0x000e640008001104 */
[----:B-1----:R-:W-:Y:S05]  /*28e0*/  @!P0 BRA `(.L_x_46) ;  /* 0x0000007c002c8947 */ /* 0x002fea0003800000 */
.L_x_167:
        /* <DEDUP_REMOVED lines=9> */
.L_x_169:
        /* <DEDUP_REMOVED lines=9> */
.L_x_171:
        /* <DEDUP_REMOVED lines=9> */
.L_x_173:
        /* <DEDUP_REMOVED lines=9> */
.L_x_175:
        /* <DEDUP_REMOVED lines=9> */
.L_x_177:
        /* <DEDUP_REMOVED lines=9> */
.L_x_179:
        /* <DEDUP_REMOVED lines=9> */
.L_x_181:
        /* <DEDUP_REMOVED lines=9> */
.L_x_183:
        /* <DEDUP_REMOVED lines=9> */
.L_x_185:
        /* <DEDUP_REMOVED lines=9> */
.L_x_187:
        /* <DEDUP_REMOVED lines=9> */
.L_x_189:
        /* <DEDUP_REMOVED lines=9> */
.L_x_191:
[----:B------:R-:W-:-:S04]  /*2fb0*/  UIADD3 UR5, UPT, UPT, UR5, 0x1, URZ ;  /* 0x0000000105057890 */ /* 0x000fc8000fffe0ff */
[----:B------:R-:W-:-:S04]  /*2fc0*/  UISETP.NE.AND UP0, UPT, UR5, 0x10, UPT ;  /* 0x000000100500788c */ /* 0x000fc8000bf05270 */
[----:B------:R-:W-:Y:S02]  /*2fd0*/  USEL UR4, URZ, 0x1, UP0 ;  /* 0x00000001ff047887 */ /* 0x000fe40008000000 */
[----:B------:R-:W-:-:S04]  /*2fe0*/  USEL UR5, UR5, URZ, UP0 ;  /* 0x000000ff05057287 */ /* 0x000fc80008000000 */
[----:B------:R-:W-:Y:S01]  /*2ff0*/  ULEA UR5, UR5, UR7, 0x3 ;  /* 0x0000000705057291 */ /* 0x000fe2000f8e18ff */
[----:B------:R-:W-:-:S04]  /*3000*/  LOP3.LUT R2, R2, UR4, RZ, 0x3c, !PT ;  /* 0x0000000402027c12 */ /* 0x000fc8000f8e3cff */
[----:B------:R-:W-:Y:S01]  /*3010*/  SHF.L.U32 R2, R2, 0x1f, RZ ;  /* 0x0000001f02027819 */ /* 0x000fe200000006ff */
[----:B-1-3--:R-:W-:-:S07]  /*3020*/  IMAD.U32 R0, RZ, RZ, UR5 ;  /* 0x00000005ff007e24 */ /* 0x00afce000f8e00ff */
.L_x_59:
[----:B-1----:R1:W2:Y:S02]  /*3030*/  SYNCS.PHASECHK.TRANS64.TRYWAIT P0, [R0+URZ], R2 ;  /* 0x00000002000075a7 */ /* 0x0022a400080011ff */
[----:B--2---:R-:W-:Y:S05]  /*3040*/  @!P0 NANOSLEEP.SYNCS 0x989680 ;  /* 0x009896800000895d */ /* 0x004fea0003900000 */
[----:B------:R-:W2:Y:S02]  /*3050*/  @!P0 SYNCS.PHASECHK.TRANS64 P0, [R0+URZ], R2 ;  /* 0x00000002000085a7 */ /* 0x000ea400080010ff */
[----:B--2---:R-:W-:Y:S05]  /*3060*/  @P0 EXIT ;  /* 0x000000000000094d */ /* 0x004fea0003800000 */
[----:B------:R-:W-:Y:S05]  /*3070*/  BRA `(.L_x_59) ;  /* 0xfffffffc00ec7947 */ /* 0x000fea000383ffff */
.L_x_23:
[----:B------:R-:W-:-:S04]  /*3080*/  UISETP.NE.AND UP1, UPT, UR37, URZ, UPT ;  /* 0x000000ff2500728c */ /* 0x000fc8000bf25270 */
[----:B------:R-:W-:-:S09]  /*3090*/  UISETP.NE.OR UP1, UPT, UR10, 0x1, UP1 ;  /* 0x000000010a00788c */ /* 0x000fd20008f25670 */
[----:B------:R-:W-:Y:S05]  /*30a0*/  BRA.U UP1, `(.L_x_60) ;  /* 0x0000000501487547 */ /* 0x000fea000b800000 */
[----:B------:R-:W-:Y:S01]  /*30b0*/  ISETP.GE.U32.AND P2, PT, R2, 0x2, PT ;  /* 0x000000020200780c */ /* 0x000fe20003f46070 */
[----:B------:R-:W-:Y:S01]  /*30c0*/  IMAD.MOV.U32 R12, RZ, RZ, 0x1 ;  /* 0x00000001ff0c7424 */ /* 0x000fe200078e00ff */
[----:B------:R-:W-:Y:S02]  /*30d0*/  CS2R R10, SRZ ;  /* 0x00000000000a7805 */ /* 0x000fe4000001ff00 */
[----:B------:R-:W-:Y:S01]  /*30e0*/  CS2R R8, SRZ ;  /* 0x0000000000087805 */ /* 0x000fe2000001ff00 */
[----:B------:R-:W-:Y:S01]  /*30f0*/  UMOV UR4, 0x400 ;  /* 0x0000040000047882 */ /* 0x000fe20000000000 */
[----:B------:R-:W-:Y:S01]  /*3100*/  UMOV UR6, URZ ;  /* 0x000000ff00067c82 */ /* 0x000fe20008000000 */
[----:B------:R-:W-:-:S12]  /*3110*/  ULEA UR37, UR37, UR4, 0x18 ;  /* 0x0000000425257291 */ /* 0x000fd8000f8ec0ff */
.L_x_64:
[----:B------:R-:W-:Y:S02]  /*3120*/  LEA R0, R8, UR37, 0x3 ;  /* 0x0000002508007c11 */ /* 0x000fe4000f8e18ff */
[----:B------:R-:W-:-:S03]  /*3130*/  SHF.L.U32 R4, R9, 0x1f, RZ ;  /* 0x0000001f09047819 */ /* 0x000fc600000006ff */
[----:B------:R-:W-:Y:S01]  /*3140*/  VIADD R5, R0, 0x1c0 ;  /* 0x000001c000057836 */ /* 0x000fe20000000000 */
[----:B------:R-:W1:Y:S02]  /*3150*/  SYNCS.PHASECHK.TRANS64.TRYWAIT P0, [R0+URZ+0x1b0], R4 ;  /* 0x0001b004000075a7 */ /* 0x000e6400080011ff */
[----:B-1----:R-:W-:Y:S05]  /*3160*/  @!P0 BRA `(.L_x_61) ;  /* 0x0000007800448947 */ /* 0x002fea0003800000 */
.L_x_192:
[----:B------:R-:W-:Y:S01]  /*3170*/  ULEA UR5, UR6, UR37, 0x3 ;  /* 0x0000002506057291 */ /* 0x000fe2000f8e18ff */
[----:B-1----:R-:W-:Y:S01]  /*3180*/  PRMT R0, RZ, 0x654, R5 ;  /* 0x00000654ff007816 */ /* 0x002fe20000000005 */
[----:B------:R-:W-:Y:S01]  /*3190*/  @!P2 IMAD.MOV.U32 R4, RZ, RZ, 0x10 ;  /* 0x00000010ff04a424 */ /* 0x000fe200078e00ff */
[----:B------:R-:W-:Y:S01]  /*31a0*/  SHF.L.U32 R5, R12, 0x1f, RZ ;  /* 0x0000001f0c057819 */ /* 0x000fe200000006ff */
[----:B------:R-:W-:Y:S01]  /*31b0*/  UIADD3 UR4, UPT, UPT, UR5, 0x150, URZ ;  /* 0x0000015005047890 */ /* 0x000fe2000fffe0ff */
[----:B------:R1:W-:Y:S05]  /*31c0*/  SYNCS.ARRIVE.TRANS64.RED.A1T0 RZ, [R0+URZ], RZ ;  /* 0x000000ff00ff79a7 */ /* 0x0003ea00081004ff */
[----:B------:R-:W-:Y:S01]  /*31d0*/  IMAD.U32 R6, RZ, RZ, UR4 ;  /* 0x00000004ff067e24 */ /* 0x000fe2000f8e00ff */
[----:B------:R-:W2:Y:S04]  /*31e0*/  SYNCS.PHASECHK.TRANS64.TRYWAIT P0, [UR5+0x160], R5 ;  /* 0x00016005ff0075a7 */ /* 0x000ea80008001105 */
[----:B------:R-:W-:Y:S01]  /*31f0*/  PRMT R6, R2, 0x654, R6 ;  /* 0x0000065402067816 */ /* 0x000fe20000000006 */
[----:B-12---:R-:W-:Y:S06]  /*3200*/  @!P0 BRA `(.L_x_62) ;  /* 0x0000007800308947 */ /* 0x006fec0003800000 */
.L_x_194:
[----:B------:R-:W-:Y:S01]  /*3210*/  ULEA UR4, UR6, UR37, 0x4 ;  /* 0x0000002506047291 */ /* 0x000fe2000f8e20ff */
[----:B------:R-:W-:Y:S01]  /*3220*/  SEL R3, R6, R3, !P2 ;  /* 0x0000000306037207 */ /* 0x000fe20005000000 */
[----:B------:R-:W-:Y:S01]  /*3230*/  UIADD3 UR5, UPT, UPT, UR5, 0x150, URZ ;  /* 0x0000015005057890 */ /* 0x000fe2000fffe0ff */
[----:B-1----:R-:W-:Y:S01]  /*3240*/  LEA R0, R11, UR37, 0x3 ;  /* 0x000000250b007c11 */ /* 0x002fe2000f8e18ff */
[----:B------:R-:W-:Y:S01]  /*3250*/  UIADD3 UR4, UPT, UPT, UR4, 0x1e0, URZ ;  /* 0x000001e004047890 */ /* 0x000fe2000fffe0ff */
[----:B------:R1:W-:Y:S01]  /*3260*/  @!P2 SYNCS.ARRIVE.TRANS64.RED RZ, [R3+URZ], R4 ;  /* 0x0000000403ffa9a7 */ /* 0x0003e200080004ff */
[----:B------:R-:W-:Y:S01]  /*3270*/  UIADD3 UR6, UPT, UPT, UR6, 0x1, URZ ;  /* 0x0000000106067890 */ /* 0x000fe2000fffe0ff */
[----:B------:R-:W-:-:S03]  /*3280*/  VIADD R8, R8, 0x1 ;  /* 0x0000000108087836 */ /* 0x000fc60000000000 */
[----:B------:R-:W-:Y:S02]  /*3290*/  UISETP.NE.AND UP0, UPT, UR6, 0x2, UPT ;  /* 0x000000020600788c */ /* 0x000fe4000bf05270 */
[----:B------:R-:W-:Y:S01]  /*32a0*/  ISETP.NE.AND P0, PT, R8, 0x2, PT ;  /* 0x000000020800780c */ /* 0x000fe20003f05270 */
[----:B------:R-:W-:Y:S06]  /*32b0*/  UGETNEXTWORKID.BROADCAST [UR4], [UR5] ;  /* 0x00000000040073ca */ /* 0x000fec0008000100 */
[----:B------:R-:W-:Y:S02]  /*32c0*/  USEL UR4, URZ, 0x1, UP0 ;  /* 0x00000001ff047887 */ /* 0x000fe40008000000 */
[----:B------:R-:W-:-:S04]  /*32d0*/  USEL UR6, UR6, URZ, UP0 ;  /* 0x000000ff06067287 */ /* 0x000fc80008000000 */
[----:B------:R-:W-:Y:S02]  /*32e0*/  LOP3.LUT R12, R12, UR4, RZ, 0x3c, !PT ;  /* 0x000000040c0c7c12 */ /* 0x000fe4000f8e3cff */
[----:B-1----:R-:W-:-:S04]  /*32f0*/  SHF.L.U32 R4, R10, 0x1f, RZ ;  /* 0x0000001f0a047819 */ /* 0x002fc800000006ff */
[----:B------:R-:W1:Y:S02]  /*3300*/  SYNCS.PHASECHK.TRANS64.TRYWAIT P1, [R0+URZ+0x150], R4 ;  /* 0x00015004000075a7 */ /* 0x000e6400080211ff */
[----:B-1----:R-:W-:Y:S05]  /*3310*/  @!P1 BRA `(.L_x_63) ;  /* 0x0000007800049947 */ /* 0x002fea0003800000 */
.L_x_195:
[C---:B-1----:R-:W-:Y:S01]  /*3320*/  LEA R4, R11.reuse, UR37, 0x4 ;  /* 0x000000250b047c11 */ /* 0x042fe2000f8e20ff */
[----:B------:R-:W-:Y:S01]  /*3330*/  VIADD R0, R0, 0x160 ;  /* 0x0000016000007836 */ /* 0x000fe20000000000 */
[----:B------:R-:W-:Y:S01]  /*3340*/  SEL R8, R8, RZ, P0 ;  /* 0x000000ff08087207 */ /* 0x000fe20000000000 */
[----:B------:R-:W-:-:S03]  /*3350*/  VIADD R11, R11, 0x1 ;  /* 0x000000010b0b7836 */ /* 0x000fc60000000000 */
[----:B------:R-:W1:Y:S01]  /*3360*/  LDS.128 R4, [R4+0x1e0] ;  /* 0x0001e00004047984 */ /* 0x000e620000000c00 */
[----:B------:R-:W-:Y:S02]  /*3370*/  PRMT R0, RZ, 0x654, R0 ;  /* 0x00000654ff007816 */ /* 0x000fe40000000000 */
[C---:B------:R-:W-:Y:S01]  /*3380*/  ISETP.NE.AND P1, PT, R11.reuse, 0x2, PT ;  /* 0x000000020b00780c */ /* 0x040fe20003f25270 */
[----:B------:R-:W-:Y:S01]  /*3390*/  @!PT LDS RZ, [RZ] ;  /* 0x00000000fffff984 */ /* 0x000fe20000000800 */
[----:B------:R-:W-:Y:S01]  /*33a0*/  @!PT LDS RZ, [RZ] ;  /* 0x00000000fffff984 */ /* 0x000fe20000000800 */
[----:B------:R-:W-:Y:S01]  /*33b0*/  @!PT LDS RZ, [RZ] ;  /* 0x00000000fffff984 */ /* 0x000fe20000000800 */
[----:B------:R-:W-:Y:S01]  /*33c0*/  @!PT LDS RZ, [RZ] ;  /* 0x00000000fffff984 */ /* 0x000fe20000000800 */
[----:B------:R2:W-:Y:S06]  /*33d0*/  MEMBAR.ALL.CTA ;  /* 0x0000000000007992 */ /* 0x0005ec0000008000 */
[----:B--2---:R-:W2:Y:S01]  /*33e0*/  FENCE.VIEW.ASYNC.S ;  /* 0x00000000000073c6 */ /* 0x004ea20000000000 */
[----:B------:R-:W-:Y:S01]  /*33f0*/  SEL R11, R11, RZ, P1 ;  /* 0x000000ff0b0b7207 */ /* 0x000fe20000800000 */
[----:B--2---:R2:W-:Y:S01]  /*3400*/  SYNCS.ARRIVE.TRANS64.RED.A1T0 RZ, [R0+URZ], RZ ;  /* 0x000000ff00ff79a7 */ /* 0x0045e200081004ff */
[----:B-1----:R-:W-:-:S02]  /*3410*/  LOP3.LUT P3, RZ, R6, 0x1, RZ, 0xc0, !PT ;  /* 0x0000000106ff7812 */ /* 0x002fc4000786c0ff */
[----:B------:R-:W-:-:S04]  /*3420*/  SEL R4, RZ, 0x1, P1 ;  /* 0x00000001ff047807 */ /* 0x000fc80000800000 */
[----:B------:R-:W-:Y:S02]  /*3430*/  LOP3.LUT R10, R10, R4, RZ, 0x3c, !PT ;  /* 0x000000040a0a7212 */ /* 0x000fe400078e3cff */
[----:B--2---:R-:W-:-:S04]  /*3440*/  SEL R0, RZ, 0x1, P0 ;  /* 0x00000001ff007807 */ /* 0x004fc80000000000 */
[----:B------:R-:W-:Y:S01]  /*3450*/  LOP3.LUT R9, R9, R0, RZ, 0x3c, !PT ;  /* 0x0000000009097212 */ /* 0x000fe200078e3cff */
[----:B------:R-:W-:Y:S06]  /*3460*/  @P3 BRA `(.L_x_64) ;  /* 0xfffffffc002c3947 */ /* 0x000fec000383ffff */
[----:B------:R-:W-:Y:S01]  /*3470*/  ULEA UR5, UR6, UR37, 0x3 ;  /* 0x0000002506057291 */ /* 0x000fe2000f8e18ff */
[----:B------:R-:W-:-:S08]  /*3480*/  SHF.L.U32 R2, R12, 0x1f, RZ ;  /* 0x0000001f0c027819 */ /* 0x000fd000000006ff */
[----:B------:R-:W1:Y:S02]  /*3490*/  SYNCS.PHASECHK.TRANS64 P0, [UR5+0x160], R2 ;  /* 0x00016002ff0075a7 */ /* 0x000e640008001005 */
[----:B-1----:R-:W-:Y:S05]  /*34a0*/  @P0 BRA `(.L_x_65) ;  /* 0x0000000000080947 */ /* 0x002fea0003800000 */
[----:B------:R-:W1:Y:S02]  /*34b0*/  SYNCS.PHASECHK.TRANS64.TRYWAIT P0, [UR5+0x160], R2 ;  /* 0x00016002ff0075a7 */ /* 0x000e640008001105 */
[----:B-1----:R-:W-:Y:S05]  /*34c0*/  @!P0 BRA `(.L_x_66) ;  /* 0x0000007400ac8947 */ /* 0x002fea0003800000 */
.L_x_65:
[----:B------:R-:W-:-:S04]  /*34d0*/  UIADD3 UR4, UPT, UPT, UR6, 0x1, URZ ;  /* 0x0000000106047890 */ /* 0x000fc8000fffe0ff */
[----:B------:R-:W-:-:S04]  /*34e0*/  UISETP.NE.AND UP0, UPT, UR4, 0x2, UPT ;  /* 0x000000020400788c */ /* 0x000fc8000bf05270 */
[----:B------:R-:W-:Y:S02]  /*34f0*/  USEL UR7, URZ, 0x1, UP0 ;  /* 0x00000001ff077887 */ /* 0x000fe40008000000 */
[----:B------:R-:W-:-:S04]  /*3500*/  USEL UR4, UR4, URZ, UP0 ;  /* 0x000000ff04047287 */ /* 0x000fc80008000000 */
[----:B------:R-:W-:Y:S01]  /*3510*/  ULEA UR4, UR4, UR37, 0x3 ;  /* 0x0000002504047291 */ /* 0x000fe2000f8e18ff */
[----:B-1----:R-:W-:-:S04]  /*3520*/  LOP3.LUT R2, R12, UR7, RZ, 0x3c, !PT ;  /* 0x000000070c027c12 */ /* 0x002fc8000f8e3cff */
[----:B------:R-:W-:-:S04]  /*3530*/  SHF.L.U32 R0, R2, 0x1f, RZ ;  /* 0x0000001f02007819 */ /* 0x000fc800000006ff */
[----:B------:R-:W1:Y:S02]  /*3540*/  SYNCS.PHASECHK.TRANS64 P0, [UR4+0x160], R0 ;  /* 0x00016000ff0075a7 */ /* 0x000e640008001004 */
[----:B-1----:R-:W-:Y:S05]  /*3550*/  @P0 EXIT ;  /* 0x000000000000094d */ /* 0x002fea0003800000 */
[----:B------:R-:W-:Y:S02]  /*3560*/  SHF.L.U32 R2, R2, 0x1f, RZ ;  /* 0x0000001f02027819 */ /* 0x000fe400000006ff */
[----:B------:R-:W-:-:S07]  /*3570*/  MOV R0, UR4 ;  /* 0x0000000400007c02 */ /* 0x000fce0008000f00 */
.L_x_67:
[----:B-1----:R1:W2:Y:S02]  /*3580*/  SYNCS.PHASECHK.TRANS64.TRYWAIT P0, [R0+URZ+0x160], R2 ;  /* 0x00016002000075a7 */ /* 0x0022a400080011ff */
[----:B--2---:R-:W-:Y:S05]  /*3590*/  @!P0 NANOSLEEP.SYNCS 0x989680 ;  /* 0x009896800000895d */ /* 0x004fea0003900000 */
[----:B------:R-:W2:Y:S02]  /*35a0*/  @!P0 SYNCS.PHASECHK.TRANS64 P0, [R0+URZ+0x160], R2 ;  /* 0x00016002000085a7 */ /* 0x000ea400080010ff */
[----:B--2---:R-:W-:Y:S05]  /*35b0*/  @P0 EXIT ;  /* 0x000000000000094d */ /* 0x004fea0003800000 */
[----:B------:R-:W-:Y:S05]  /*35c0*/  BRA `(.L_x_67) ;  /* 0xfffffffc00ec7947 */ /* 0x000fea000383ffff */
.L_x_60:
[----:B------:R-:W-:Y:S05]  /*35d0*/  BRA.U UP4, `(.L_x_68) ;  /* 0x0000001104a07547 */ /* 0x000fea000b800000 */
[----:B------:R-:W-:Y:S01]  /*35e0*/  UMOV UR6, 0x40 ;  /* 0x0000004000067882 */ /* 0x000fe20000000000 */
[----:B------:R-:W-:Y:S01]  /*35f0*/  NOP ;  /* 0x0000000000007918 */ /* 0x000fe20000000000 */
[----:B------:R-:W-:Y:S01]  /*3600*/  ULEA UR6, UR37, UR6, 0x18 ;  /* 0x0000000625067291 */ /* 0x000fe2000f8ec0ff */
[----:B------:R-:W-:Y:S02]  /*3610*/  UMOV UR7, 0x400 ;  /* 0x0000040000077882 */ /* 0x000fe40000000000 */
[----:B------:R-:W-:-:S06]  /*3620*/  ULEA UR37, UR37, UR7, 0x18 ;  /* 0x0000000725257291 */ /* 0x000fcc000f8ec0ff */
[----:B------:R-:W1:Y:S02]  /*3630*/  LDS.U8 R2, [UR6+0x1c] ;  /* 0x00001c06ff027984 */ /* 0x000e640008000000 */
[----:B-1----:R-:W-:-:S13]  /*3640*/  ISETP.NE.AND P0, PT, R2, RZ, PT ;  /* 0x000000ff0200720c */ /* 0x002fda0003f05270 */
[----:B------:R-:W-:Y:S05]  /*3650*/  @P0 BRA `(.L_x_69) ;  /* 0x0000000400080947 */ /* 0x000fea0003800000 */
[----:B------:R-:W-:Y:S02]  /*3660*/  UISETP.NE.U32.AND UP0, UPT, UR5, 0x1, UPT ;  /* 0x000000010500788c */ /* 0x000fe4000bf05070 */
[----:B------:R-:W-:-:S07]  /*3670*/  UIADD3 UR8, UPT, UPT, UR6, 0x8, URZ ;  /* 0x0000000806087890 */ /* 0x000fce000fffe0ff */
[----:B------:R-:W-:Y:S05]  /*3680*/  BRA.U !UP0, `(.L_x_70) ;  /* 0x00000001089c7547 */ /* 0x000fea000b800000 */
[----:B------:R-:W-:Y:S01]  /*3690*/  ELECT P0, URZ, PT ;  /* 0x0000000000ff782f */ /* 0x000fe20003800000 */
[----:B------:R-:W-:-:S12]  /*36a0*/  BSSY B0, `(.L_x_70) ;  /* 0x0000025000007945 */ /* 0x000fd80003800000 */
[----:B------:R-:W-:Y:S05]  /*36b0*/  @!P0 BRA `(.L_x_71) ;  /* 0x00000000008c8947 */ /* 0x000fea0003800000 */
[----:B------:R-:W-:-:S05]  /*36c0*/  UMOV UR7, 0x10 ;  /* 0x0000001000077882 */ /* 0x000fca0000000000 */
[----:B------:R-:W-:Y:S04]  /*36d0*/  DEPBAR.LE SB1, 0x36 ;  /* 0x00009d800000791a */ /* 0x000fe80000000000 */
[----:B------:R-:W1:Y:S02]  /*36e0*/  UTCATOMSWS.2CTA.FIND_AND_SET.ALIGN UP1, UR7, UR7 ;  /* 0x00000007000775e3 */ /* 0x000e640008220800 */
[----:B-1----:R-:W-:Y:S01]  /*36f0*/  MOV R9, UR7 ;  /* 0x0000000700097c02 */ /* 0x002fe20008000f00 */
[----:B------:R-:W-:Y:S06]  /*3700*/  BRA.U UP1, `(.L_x_72) ;  /* 0x0000000101187547 */ /* 0x000fec000b800000 */
.L_x_73:
[----:B------:R-:W-:Y:S05]  /*3710*/  NANOSLEEP 0x64 ;  /* 0x000000640000795d */ /* 0x000fea0003800000 */
[----:B------:R-:W-:-:S05]  /*3720*/  UMOV UR7, 0x10 ;  /* 0x0000001000077882 */ /* 0x000fca0000000000 */
[----:B------:R-:W-:Y:S04]  /*3730*/  DEPBAR.LE SB1, 0x36 ;  /* 0x00009d800000791a */ /* 0x000fe80000000000 */
[----:B------:R-:W1:Y:S02]  /*3740*/  UTCATOMSWS.2CTA.FIND_AND_SET.ALIGN UP1, UR7, UR7 ;  /* 0x00000007000775e3 */ /* 0x000e640008220800 */
[----:B-1----:R-:W-:Y:S01]  /*3750*/  MOV R9, UR7 ;  /* 0x0000000700097c02 */ /* 0x002fe20008000f00 */
[----:B------:R-:W-:Y:S05]  /*3760*/  BRA.U !UP1, `(.L_x_73) ;  /* 0xfffffffd09e87547 */ /* 0x000fea000b83ffff */
.L_x_72:
[----:B------:R-:W1:Y:S01]  /*3770*/  LDS R5, [UR6+0x10] ;  /* 0x00001006ff057984 */ /* 0x000e620008000800 */
[----:B------:R-:W-:Y:S01]  /*3780*/  IMAD.U32 R3, RZ, RZ, UR37 ;  /* 0x00000025ff037e24 */ /* 0x000fe2000f8e00ff */
[----:B------:R-:W-:-:S03]  /*3790*/  MOV R2, UR4 ;  /* 0x0000000400027c02 */ /* 0x000fc60008000f00 */
[----:B------:R-:W-:Y:S01]  /*37a0*/  VIADD R3, R3, 0x200 ;  /* 0x0000020003037836 */ /* 0x000fe20000000000 */
[----:B-1----:R-:W-:-:S04]  /*37b0*/  SHF.L.U32 R5, R5, 0x1f, RZ ;  /* 0x0000001f05057819 */ /* 0x002fc800000006ff */
[----:B------:R-:W1:Y:S02]  /*37c0*/  SYNCS.PHASECHK.TRANS64.TRYWAIT P0, [UR6+0x8], R5 ;  /* 0x00000805ff0075a7 */ /* 0x000e640008001106 */
[----:B-1----:R-:W-:Y:S05]  /*37d0*/  @P0 BRA `(.L_x_74) ;  /* 0x0000000000080947 */ /* 0x002fea0003800000 */
[----:B------:R-:W1:Y:S02]  /*37e0*/  SYNCS.PHASECHK.TRANS64.TRYWAIT P0, [UR6+0x8], R5 ;  /* 0x00000805ff0075a7 */ /* 0x000e640008001106 */
[----:B-1----:R-:W-:Y:S05]  /*37f0*/  @!P0 BRA `(.L_x_75) ;  /* 0x0000007000f88947 */ /* 0x002fea0003800000 */
.L_x_74:
[----:B-1----:R-:W-:Y:S01]  /*3800*/  HFMA2 R4, -RZ, RZ, 0, 5.9604644775390625e-08 ;  /* 0x00000001ff047431 */ /* 0x002fe200000001ff */
[----:B------:R-:W-:Y:S01]  /*3810*/  UPRMT UR7, UR4, 0x654, UR8 ;  /* 0x0000065404077896 */ /* 0x000fe20008000008 */
[----:B------:R-:W-:Y:S01]  /*3820*/  IMAD.MOV.U32 R7, RZ, RZ, 0xffff ;  /* 0x0000ffffff077424 */ /* 0x000fe200078e00ff */
[----:B------:R-:W-:Y:S01]  /*3830*/  PRMT R2, R2, 0x654, R3 ;  /* 0x0000065402027816 */ /* 0x000fe20000000003 */
[----:B------:R-:W-:Y:S02]  /*3840*/  IMAD.MOV.U32 R5, RZ, RZ, 0x4 ;  /* 0x00000004ff057424 */ /* 0x000fe400078e00ff */
[----:B------:R-:W-:Y:S01]  /*3850*/  IMAD.SHL.U32 R8, R9, 0x20, RZ ;  /* 0x0000002009087824 */ /* 0x000fe200078e00ff */
[----:B------:R-:W-:Y:S02]  /*3860*/  MOV R3, UR7 ;  /* 0x0000000700037c02 */ /* 0x000fe40008000f00 */
[-C--:B------:R-:W-:Y:S01]  /*3870*/  SHF.L.U32 R7, R7, R9.reuse, RZ ;  /* 0x0000000907077219 */ /* 0x080fe200000006ff */
[----:B------:R1:W-:Y:S01]  /*3880*/  SYNCS.ARRIVE.TRANS64.RED RZ, [UR7], R5 ;  /* 0x00000005ffff79a7 */ /* 0x0003e20008000407 */
[----:B------:R-:W-:Y:S01]  /*3890*/  SHF.L.U32 R6, R4, R9, RZ ;  /* 0x0000000904067219 */ /* 0x000fe200000006ff */
[----:B------:R1:W-:Y:S04]  /*38a0*/  STS [UR37+0x200], R8 ;  /* 0x00020008ff007988 */ /* 0x0003e80008000825 */
[----:B------:R1:W-:Y:S04]  /*38b0*/  STAS [R2.64], R9 ;  /* 0x0000000902007dbd */ /* 0x0003e8000c0008ff */
[----:B------:R1:W-:Y:S04]  /*38c0*/  ATOMS.OR RZ, [UR6+0x14], R7 ;  /* 0x00001407ffff798c */ /* 0x0003e8000b000006 */
[----:B------:R1:W-:Y:S04]  /*38d0*/  ATOMS.OR RZ, [UR6+0x18], R6 ;  /* 0x00001806ffff798c */ /* 0x0003e8000b000006 */
[----:B------:R1:W-:Y:S02]  /*38e0*/  ATOMS.XOR RZ, [UR6+0x10], R4 ;  /* 0x00001004ffff798c */ /* 0x0003e4000b800006 */
.L_x_71:
[----:B------:R-:W-:Y:S05]  /*38f0*/  BSYNC B0 ;  /* 0x0000000000007941 */ /* 0x000fea0003800000 */
.L_x_70:
[----:B------:R-:W-:Y:S05]  /*3900*/  BRA.U UP0, `(.L_x_76) ;  /* 0x00000001006c7547 */ /* 0x000fea000b800000 */
[----:B------:R-:W-:-:S03]  /*3910*/  UMOV UR7, 0xffffffff ;  /* 0xffffffff00077882 */ /* 0x000fc60000000000 */
[----:B------:R-:W-:Y:S05]  /*3920*/  BRA.DIV UR7, `(.L_x_77) ;  /* 0x0000007207c47947 */ /* 0x000fea000b800000 */
[----:B------:R-:W-:-:S13]  /*3930*/  ELECT P6, URZ, PT ;  /* 0x0000000000ff782f */ /* 0x000fda00038c0000 */
.L_x_199:
[----:B------:R-:W-:Y:S05]  /*3940*/  @!P6 BRA `(.L_x_76) ;  /* 0x00000000005ce947 */ /* 0x000fea0003800000 */
[----:B-1----:R-:W1:Y:S02]  /*3950*/  LDS R3, [UR6+0x10] ;  /* 0x00001006ff037984 */ /* 0x002e640008000800 */
[----:B-1----:R-:W-:-:S04]  /*3960*/  SHF.L.U32 R3, R3, 0x1f, RZ ;  /* 0x0000001f03037819 */ /* 0x002fc800000006ff */
[----:B------:R-:W1:Y:S02]  /*3970*/  SYNCS.PHASECHK.TRANS64.TRYWAIT P0, [UR6+0x8], R3 ;  /* 0x00000803ff0075a7 */ /* 0x000e640008001106 */
[----:B-1----:R-:W-:Y:S05]  /*3980*/  @P0 BRA `(.L_x_78) ;  /* 0x0000000000080947 */ /* 0x002fea0003800000 */
[----:B------:R-:W1:Y:S02]  /*3990*/  SYNCS.PHASECHK.TRANS64.TRYWAIT P0, [UR6+0x8], R3 ;  /* 0x00000803ff0075a7 */ /* 0x000e640008001106 */
[----:B-1----:R-:W-:Y:S05]  /*39a0*/  @!P0 BRA `(.L_x_79) ;  /* 0x0000007000c48947 */ /* 0x002fea0003800000 */
.L_x_78:
[----:B------:R-:W2:Y:S01]  /*39b0*/  LDS R5, [UR37+0x200] ;  /* 0x00020025ff057984 */ /* 0x000ea20008000800 */
[----:B-1----:R-:W-:Y:S02]  /*39c0*/  HFMA2 R2, -RZ, RZ, 0, 5.9604644775390625e-08 ;  /* 0x00000001ff027431 */ /* 0x002fe400000001ff */
[----:B------:R-:W-:Y:S01]  /*39d0*/  IMAD.MOV.U32 R3, RZ, RZ, 0xffff ;  /* 0x0000ffffff037424 */ /* 0x000fe200078e00ff */
[----:B------:R-:W-:Y:S01]  /*39e0*/  UPRMT UR7, UR4, 0x654, UR8 ;  /* 0x0000065404077896 */ /* 0x000fe20008000008 */
[----:B--2---:R-:W-:-:S03]  /*39f0*/  IMAD.SHL.U32 R4, R5, 0x20, RZ ;  /* 0x0000002005047824 */ /* 0x004fc600078e00ff */
[-C--:B------:R-:W-:Y:S02]  /*3a00*/  SHF.L.U32 R3, R3, R5.reuse, RZ ;  /* 0x0000000503037219 */ /* 0x080fe400000006ff */
[----:B------:R-:W-:Y:S01]  /*3a10*/  SHF.L.U32 R5, R2, R5, RZ ;  /* 0x0000000502057219 */ /* 0x000fe200000006ff */
[----:B------:R2:W-:Y:S04]  /*3a20*/  STS [UR37+0x200], R4 ;  /* 0x00020004ff007988 */ /* 0x0005e80008000825 */
[----:B------:R2:W-:Y:S04]  /*3a30*/  ATOMS.OR RZ, [UR6+0x14], R3 ;  /* 0x00001403ffff798c */ /* 0x0005e8000b000006 */
[----:B------:R2:W-:Y:S01]  /*3a40*/  ATOMS.OR RZ, [UR6+0x18], R5 ;  /* 0x00001805ffff798c */ /* 0x0005e2000b000006 */
[----:B------:R-:W-:Y:S03]  /*3a50*/  SYNCS.ARRIVE.TRANS64.RED.A1T0 RZ, [UR7], RZ ;  /* 0x000000ffffff79a7 */ /* 0x000fe60008100407 */
[----:B------:R2:W-:Y:S01]  /*3a60*/  ATOMS.XOR RZ, [UR6+0x10], R2 ;  /* 0x00001002ffff798c */ /* 0x0005e2000b800006 */
[----:B------:R-:W-:Y:S05]  /*3a70*/  BRA `(.L_x_76) ;  /* 0x0000000000107947 */ /* 0x000fea0003800000 */
.L_x_69:
[----:B------:R-:W-:-:S05]  /*3a80*/  MOV R2, 0xffffffff ;  /* 0xffffffff00027802 */ /* 0x000fca0000000f00 */
[----:B------:R1:W-:Y:S02]  /*3a90*/  STS [UR37+0x200], R2 ;  /* 0x00020002ff007988 */ /* 0x0003e40008000825 */
[----:B-1----:R-:W-:Y:S02]  /*3aa0*/  MOV R2, 0x3ac0 ;  /* 0x00003ac000027802 */ /* 0x002fe40000000f00 */
[----:B-----5:R-:W-:Y:S05]  /*3ab0*/  CALL.REL.NOINC `($__internal_1_$__cuda_sm10x_tcgen05_guardrail_trap_phase_invalid_during_alloc) ;  /* 0x0000007800947944 */ /* 0x020fea0003c00000 */
.L_x_76:
[----:B------:R-:W-:Y:S05]  /*3ac0*/  WARPSYNC.ALL ;  /* 0x0000000000007948 */ /* 0x000fea0003800000 */
[----:B------:R-:W3:Y:S01]  /*3ad0*/  S2UR UR8, SR_CgaCtaId ;  /* 0x00000000000879c3 */ /* 0x000ee20000008800 */
[----:B------:R-:W-:Y:S01]  /*3ae0*/  UMOV UR6, 0x400 ;  /* 0x0000040000067882 */ /* 0x000fe20000000000 */
[----:B------:R-:W-:-:S06]  /*3af0*/  NOP ;  /* 0x0000000000007918 */ /* 0x000fcc0000000000 */
[----:B------:R-:W-:Y:S06]  /*3b00*/  BAR.ARV 0x6, 0xa0 ;  /* 0x0182800000007b1d */ /* 0x000fec0000002000 */
[----:B------:R-:W-:Y:S01]  /*3b10*/  LOP3.LUT R10, R10, 0xffff, RZ, 0xc0, !PT ;  /* 0x0000ffff0a0a7812 */ /* 0x000fe200078ec0ff */
[----:B-1----:R-:W-:Y:S01]  /*3b20*/  IMAD.MOV.U32 R9, RZ, RZ, 0x1 ;  /* 0x00000001ff097424 */ /* 0x002fe200078e00ff */
[----:B------:R-:W-:Y:S01]  /*3b30*/  LOP3.LUT R0, R0, 0xffff, RZ, 0xc0, !PT ;  /* 0x0000ffff00007812 */ /* 0x000fe200078ec0ff */
[----:B------:R-:W-:Y:S01]  /*3b40*/  IMAD.MOV.U32 R8, RZ, RZ, RZ ;  /* 0x000000ffff087224 */ /* 0x000fe200078e00ff */
[----:B------:R-:W-:Y:S01]  /*3b50*/  R2UR UR13, R10 ;  /* 0x000000000a0d72ca */ /* 0x000fe200000e0000 */
[----:B------:R-:W-:Y:S01]  /*3b60*/  UMOV UR22, URZ ;  /* 0x000000ff00167c82 */ /* 0x000fe20008000000 */
[----:B------:R-:W-:Y:S01]  /*3b70*/  R2UR UR12, R0 ;  /* 0x00000000000c72ca */ /* 0x000fe200000e0000 */
[----:B------:R-:W-:Y:S01]  /*3b80*/  UMOV UR21, URZ ;  /* 0x000000ff00157c82 */ /* 0x000fe20008000000 */
[----:B------:R-:W-:Y:S01]  /*3b90*/  UMOV UR20, URZ ;  /* 0x000000ff00147c82 */ /* 0x000fe20008000000 */
[----:B------:R-:W-:-:S02]  /*3ba0*/  UISETP.NE.AND UP2, UPT, UR5, URZ, UPT ;  /* 0x000000ff0500728c */ /* 0x000fc4000bf45270 */
[----:B---3--:R-:W-:Y:S01]  /*3bb0*/  ULEA UR8, UR8, UR6, 0x18 ;  /* 0x0000000608087291 */ /* 0x008fe2000f8ec0ff */
[----:B------:R-:W1:Y:S03]  /*3bc0*/  LDCU UR6, c[0x0][0x38c] ;  /* 0x00007180ff0677ac */ /* 0x000e660008000800 */
[----:B------:R-:W-:Y:S02]  /*3bd0*/  UIADD3 UR14, UPT, UPT, UR8, 0x6400, URZ ;  /* 0x00006400080e7890 */ /* 0x000fe4000fffe0ff */
[----:B------:R-:W-:-:S03]  /*3be0*/  UIADD3 UR15, UPT, UPT, UR8, 0x16400, URZ ;  /* 0x00016400080f7890 */ /* 0x000fc6000fffe0ff */
[----:B--2---:R-:W2:Y:S01]  /*3bf0*/  LDS R2, [UR8+0x200] ;  /* 0x00020008ff027984 */ /* 0x004ea20008000800 */
[----:B------:R-:W-:Y:S02]  /*3c00*/  USHF.R.U32.HI UR14, URZ, 0x4, UR14 ;  /* 0x00000004ff0e7899 */ /* 0x000fe4000801160e */
[----:B------:R-:W-:Y:S02]  /*3c10*/  USHF.R.U32.HI UR15, URZ, 0x4, UR15 ;  /* 0x00000004ff0f7899 */ /* 0x000fe4000801160f */
[----:B------:R-:W-:Y:S02]  /*3c20*/  ULOP3.LUT UR14, UR14, 0x3fff, URZ, 0xc0, !UPT ;  /* 0x00003fff0e0e7892 */ /* 0x000fe4000f8ec0ff */
[----:B------:R-:W-:Y:S02]  /*3c30*/  ULOP3.LUT UR15, UR15, 0x3fff, URZ, 0xc0, !UPT ;  /* 0x00003fff0f0f7892 */ /* 0x000fe4000f8ec0ff */
[----:B------:R-:W-:Y:S02]  /*3c40*/  ULOP3.LUT UR14, UR14, 0x10000, URZ, 0xfc, !UPT ;  /* 0x000100000e0e7892 */ /* 0x000fe4000f8efcff */
[----:B-1----:R-:W-:-:S02]  /*3c50*/  UIADD3 UR6, UPT, UPT, UR6, 0x3f, URZ ;  /* 0x0000003f06067890 */ /* 0x002fc4000fffe0ff */
[----:B------:R-:W-:Y:S02]  /*3c60*/  ULOP3.LUT UR15, UR15, 0x10000, URZ, 0xfc, !UPT ;  /* 0x000100000f0f7892 */ /* 0x000fe4000f8efcff */
[----:B------:R-:W-:Y:S01]  /*3c70*/  USHF.R.S32.HI UR7, URZ, 0x1f, UR6 ;  /* 0x0000001fff077899 */ /* 0x000fe20008011406 */
[----:B------:R-:W-:Y:S01]  /*3c80*/  UMOV UR28, 0x0 ;  /* 0x00000000001c7882 */ /* 0x000fe20000000000 */
[----:B------:R-:W-:Y:S02]  /*3c90*/  UMOV UR29, 0x8400010 ;  /* 0x08400010001d7882 */ /* 0x000fe40000000000 */
[----:B------:R-:W-:Y:S01]  /*3ca0*/  ULEA.HI UR7, UR7, UR6, URZ, 0x6 ;  /* 0x0000000607077291 */ /* 0x000fe2000f8f30ff */
[----:B------:R-:W-:Y:S01]  /*3cb0*/  UMOV UR26, 0x0 ;  /* 0x00000000001a7882 */ /* 0x000fe20000000000 */
[----:B------:R-:W-:Y:S02]  /*3cc0*/  UMOV UR27, 0x8400010 ;  /* 0x08400010001b7882 */ /* 0x000fe40000000000 */
[----:B------:R-:W-:-:S04]  /*3cd0*/  USHF.R.S32.HI UR7, URZ, 0x6, UR7 ;  /* 0x00000006ff077899 */ /* 0x000fc80008011407 */
[----:B------:R-:W-:-:S04]  /*3ce0*/  UISETP.LT.AND UP0, UPT, UR7, 0x1, UPT ;  /* 0x000000010700788c */ /* 0x000fc8000bf01270 */
[----:B------:R-:W-:Y:S01]  /*3cf0*/  USEL UR23, UR7, 0x1, !UP0 ;  /* 0x0000000107177887 */ /* 0x000fe2000c000000 */
[----:B--2---:R-:W-:Y:S02]  /*3d00*/  R2UR UR24, R2 ;  /* 0x00000000021872ca */ /* 0x004fe400000e0000 */
[----:B------:R-:W-:-:S13]  /*3d10*/  CS2R R2, SRZ ;  /* 0x0000000000027805 */ /* 0x000fda000001ff00 */
.L_x_87:
[C---:B------:R-:W-:Y:S02]  /*3d20*/  LEA R0, R8.reuse, UR8, 0x3 ;  /* 0x0000000808007c11 */ /* 0x040fe4000f8e18ff */
[----:B------:R-:W-:Y:S02]  /*3d30*/  SHF.L.U32 R4, R3, 0x1f, RZ ;  /* 0x0000001f03047819 */ /* 0x000fe400000006ff */
[----:B------:R-:W-:Y:S02]  /*3d40*/  LEA R5, R8, UR8, 0x4 ;  /* 0x0000000808057c11 */ /* 0x000fe4000f8e20ff */
[----:B------:R-:W1:Y:S02]  /*3d50*/  SYNCS.PHASECHK.TRANS64.TRYWAIT P0, [R0+URZ+0x150], R4 ;  /* 0x00015004000075a7 */ /* 0x000e6400080011ff */
[----:B-1-34-:R-:W-:Y:S05]  /*3d60*/  @!P0 BRA `(.L_x_80) ;  /* 0x0000006c00ec8947 */ /* 0x01afea0003800000 */
.L_x_200:
[----:B-1----:R-:W1:Y:S01]  /*3d70*/  LDS.128 R4, [R5+0x1e0] ;  /* 0x0001e00005047984 */ /* 0x002e620000000c00 */
[----:B------:R-:W-:Y:S02]  /*3d80*/  VIADD R0, R0, 0x160 ;  /* 0x0000016000007836 */ /* 0x000fe40000000000 */
[----:B------:R-:W-:Y:S01]  /*3d90*/  VIADD R8, R8, 0x1 ;  /* 0x0000000108087836 */ /* 0x000fe20000000000 */
[----:B------:R-:W-:Y:S01]  /*3da0*/  @!PT LDS RZ, [RZ] ;  /* 0x00000000fffff984 */ /* 0x000fe20000000800 */
[----:B------:R-:W-:Y:S01]  /*3db0*/  @!PT LDS RZ, [RZ] ;  /* 0x00000000fffff984 */ /* 0x000fe20000000800 */
[----:B------:R-:W-:Y:S01]  /*3dc0*/  @!PT LDS RZ, [RZ] ;  /* 0x00000000fffff984 */ /* 0x000fe20000000800 */
[----:B------:R-:W-:Y:S01]  /*3dd0*/  @!PT LDS RZ, [RZ] ;  /* 0x00000000fffff984 */ /* 0x000fe20000000800 */
[----:B------:R2:W-:Y:S06]  /*3de0*/  MEMBAR.ALL.CTA ;  /* 0x0000000000007992 */ /* 0x0005ec0000008000 */
[----:B--2---:R-:W2:Y:S01]  /*3df0*/  FENCE.VIEW.ASYNC.S ;  /* 0x00000000000073c6 */ /* 0x004ea20000000000 */
[----:B------:R-:W-:-:S04]  /*3e00*/  PRMT R0, RZ, 0x654, R0 ;  /* 0x00000654ff007816 */ /* 0x000fc80000000000 */
[----:B--2---:R2:W-:Y:S01]  /*3e10*/  SYNCS.ARRIVE.TRANS64.RED.A1T0 RZ, [R0+URZ], RZ ;  /* 0x000000ff00ff79a7 */ /* 0x0045e200081004ff */
[----:B-1----:R-:W-:Y:S01]  /*3e20*/  LOP3.LUT P1, RZ, R6, 0x1, RZ, 0xc0, !PT ;  /* 0x0000000106ff7812 */ /* 0x002fe2000782c0ff */
[----:B--2---:R-:W-:-:S12]  /*3e30*/  BRA.U UP2, `(.L_x_81) ;  /* 0x0000000102e07547 */ /* 0x004fd8000b800000 */
[----:B------:R-:W1:Y:S01]  /*3e40*/  LDCU UR6, c[0x0][0x38c] ;  /* 0x00007180ff0677ac */ /* 0x000e620008000800 */
[----:B------:R-:W-:Y:S02]  /*3e50*/  PLOP3.LUT P2, PT, PT, PT, PT, 0x80, 0x8 ;  /* 0x000000000008781c */ /* 0x000fe40003f4f070 */
[----:B------:R-:W-:Y:S01]  /*3e60*/  SHF.L.U32 R4, R9, 0x1f, RZ ;  /* 0x0000001f09047819 */ /* 0x000fe200000006ff */
[----:B------:R-:W-:Y:S02]  /*3e70*/  ULEA UR10, UR22, UR8, 0x3 ;  /* 0x00000008160a7291 */ /* 0x000fe4000f8e18ff */
[----:B------:R-:W-:Y:S02]  /*3e80*/  ULEA UR11, UR22, UR24, 0x7 ;  /* 0x00000018160b7291 */ /* 0x000fe4000f8e38ff */
[----:B-1----:R-:W-:-:S06]  /*3e90*/  UISETP.GE.AND UP0, UPT, UR6, 0x1, UPT ;  /* 0x000000010600788c */ /* 0x002fcc000bf06270 */
[----:B------:R-:W-:-:S05]  /*3ea0*/  PLOP3.LUT P0, PT, PT, PT, UP0, 0x80, 0x8 ;  /* 0x000000000008781c */ /* 0x000fca0003f0f008 */
[----:B------:R-:W-:-:S08]  /*3eb0*/  @UP0 ULEA UR6, UR21, UR8, 0x3 ;  /* 0x0000000815060291 */ /* 0x000fd0000f8e18ff */
[----:B------:R-:W-:-:S04]  /*3ec0*/  @P0 SHF.L.U32 R0, R2, 0x1f, RZ ;  /* 0x0000001f02000819 */ /* 0x000fc800000006ff */
[----:B------:R1:W2:Y:S01]  /*3ed0*/  @P0 SYNCS.PHASECHK.TRANS64.TRYWAIT P2, [UR6], R0 ;  /* 0x00000000ff0005a7 */ /* 0x0002a20008041106 */
[----:B------:R-:W3:Y:S02]  /*3ee0*/  SYNCS.PHASECHK.TRANS64.TRYWAIT P0, [UR10+0x190], R4 ;  /* 0x00019004ff0075a7 */ /* 0x000ee4000800110a */
[----:B-123--:R-:W-:Y:S05]  /*3ef0*/  @!P0 BRA `(.L_x_82) ;  /* 0x0000006c009c8947 */ /* 0x00efea0003800000 */
.L_x_202:
[----:B------:R-:W-:Y:S01]  /*3f00*/  UMOV UR19, UR20 ;  /* 0x0000001400137c82 */ /* 0x000fe20008000000 */
[----:B------:R-:W-:Y:S05]  /*3f10*/  BRA.U !UP0, `(.L_x_83) ;  /* 0x0000000108987547 */ /* 0x000fea000b800000 */
[----:B------:R-:W-:Y:S02]  /*3f20*/  UIADD3 UR19, UPT, UPT, UR23, UR20, URZ ;  /* 0x0000001417137290 */ /* 0x000fe4000fffe0ff */
[----:B------:R-:W-:Y:S01]  /*3f30*/  UPLOP3.LUT UP3, UPT, UPT, UPT, UPT, 0x40, 0x4 ;  /* 0x000000000004789c */ /* 0x000fe20003f6e870 */
[----:B------:R-:W-:Y:S01]  /*3f40*/  UMOV UR18, UR7 ;  /* 0x0000000700127c82 */ /* 0x000fe20008000000 */
[----:B------:R-:W-:-:S09]  /*3f50*/  UMOV UR17, UR21 ;  /* 0x0000001500117c82 */ /* 0x000fd20008000000 */
.L_x_86:
[----:B--2---:R-:W-:Y:S01]  /*3f60*/  ULEA UR9, UR17, UR8, 0x3 ;  /* 0x0000000811097291 */ /* 0x004fe2000f8e18ff */
[----:B---3--:R-:W-:Y:S11]  /*3f70*/  @P2 BRA `(.L_x_84) ;  /* 0x00000000000c2947 */ /* 0x008ff60003800000 */
[----:B-1----:R-:W-:Y:S04]  /*3f80*/  SHF.L.U32 R4, R2, 0x1f, RZ ;  /* 0x0000001f02047819 */ /* 0x002fe800000006ff */
[----:B------:R-:W1:Y:S02]  /*3f90*/  SYNCS.PHASECHK.TRANS64.TRYWAIT P0, [UR9], R4 ;  /* 0x00000004ff0075a7 */ /* 0x000e640008001109 */
[----:B-1----:R-:W-:Y:S05]  /*3fa0*/  @!P0 BRA `(.L_x_85) ;  /* 0x0000006c00888947 */ /* 0x002fea0003800000 */
.L_x_84:
[----:B------:R-:W-:Y:S01]  /*3fb0*/  UISETP.NE.AND UP0, UPT, UR18, 0x1, UPT ;  /* 0x000000011200788c */ /* 0x000fe2000bf05270 */
[----:B------:R-:W-:Y:S01]  /*3fc0*/  PLOP3.LUT P2, PT, PT, PT, PT, 0x80, 0x8 ;  /* 0x000000000008781c */ /* 0x000fe20003f4f070 */
[----:B------:R-:W-:Y:S02]  /*3fd0*/  UIADD3 UR21, UPT, UPT, UR17, 0x1, URZ ;  /* 0x0000000111157890 */ /* 0x000fe4000fffe0ff */
[----:B------:R-:W-:Y:S02]  /*3fe0*/  ULEA UR30, UR17, UR15, 0x9 ;  /* 0x0000000f111e7291 */ /* 0x000fe4000f8e48ff */
[----:B------:R-:W-:Y:S01]  /*3ff0*/  UISETP.NE.AND UP1, UPT, UR21, 0x10, UPT ;  /* 0x000000101500788c */ /* 0x000fe2000bf25270 */
[----:B------:R-:W-:Y:S01]  /*4000*/  PLOP3.LUT P0, PT, PT, PT, UP0, 0x80, 0x8 ;  /* 0x000000000008781c */ /* 0x000fe20003f0f008 */
[----:B------:R-:W-:Y:S02]  /*4010*/  ULEA UR32, UR17, UR14, 0x8 ;  /* 0x0000000e11207291 */ /* 0x000fe4000f8e40ff */
[----:B------:R-:W-:Y:S02]  /*4020*/  USEL UR16, URZ, 0x1, UP1 ;  /* 0x00000001ff107887 */ /* 0x000fe40008800000 */
[----:B------:R-:W-:Y:S02]  /*4030*/  USEL UR21, UR21, URZ, UP1 ;  /* 0x000000ff15157287 */ /* 0x000fe40008800000 */
[----:B------:R-:W-:Y:S02]  /*4040*/  UIADD3 UR36, UPT, UPT, UR30, 0x2, URZ ;  /* 0x000000021e247890 */ /* 0x000fe4000fffe0ff */
[----:B------:R-:W-:Y:S01]  /*4050*/  @UP0 ULEA UR6, UR21, UR8, 0x3 ;  /* 0x0000000815060291 */ /* 0x000fe2000f8e18ff */
[----:B------:R-:W-:Y:S01]  /*4060*/  LOP3.LUT R2, R2, UR16, RZ, 0x3c, !PT ;  /* 0x0000001002027c12 */ /* 0x000fe2000f8e3cff */
[----:B------:R-:W-:Y:S02]  /*4070*/  UIADD3 UR34, UPT, UPT, UR32, 0x2, URZ ;  /* 0x0000000220227890 */ /* 0x000fe4000fffe0ff */
[----:B------:R-:W-:Y:S01]  /*4080*/  UIADD3 UR9, UPT, UPT, UR9, 0x80, URZ ;  /* 0x0000008009097890 */ /* 0x000fe2000fffe0ff */
[----:B-1----:R-:W-:Y:S01]  /*4090*/  @P0 SHF.L.U32 R0, R2, 0x1f, RZ ;  /* 0x0000001f02000819 */ /* 0x002fe200000006ff */
[----:B------:R-:W-:Y:S01]  /*40a0*/  UMOV UR31, 0x80004020 ;  /* 0x80004020001f7882 */ /* 0x000fe20000000000 */
[----:B------:R-:W-:Y:S01]  /*40b0*/  UMOV UR33, 0x80004020 ;  /* 0x8000402000217882 */ /* 0x000fe20000000000 */
[----:B------:R-:W-:Y:S01]  /*40c0*/  UMOV UR37, 0x80004020 ;  /* 0x8000402000257882 */ /* 0x000fe20000000000 */
[----:B------:R2:W3:Y:S01]  /*40d0*/  @P0 SYNCS.PHASECHK.TRANS64.TRYWAIT P2, [UR6], R0 ;  /* 0x00000000ff0005a7 */ /* 0x0004e20008041106 */
[----:B------:R-:W-:Y:S01]  /*40e0*/  UIADD3 UR20, UPT, UPT, UR20, 0x1, URZ ;  /* 0x0000000114147890 */ /* 0x000fe2000fffe0ff */
[----:B------:R2:W-:Y:S01]  /*40f0*/  UTCQMMA.2CTA gdesc[UR32], gdesc[UR30], tmem[UR11], tmem[UR28], idesc[UR29], UP3 ;  /* 0x00ff1c1e200075ea */ /* 0x0005e20009a0030b */
[----:B------:R-:W-:Y:S02]  /*4100*/  UIADD3 UR18, UPT, UPT, UR18, -0x1, URZ ;  /* 0xffffffff12127890 */ /* 0x000fe4000fffe0ff */
[----:B------:R-:W-:Y:S02]  /*4110*/  UISETP.NE.AND UP0, UPT, UR20, UR19, UPT ;  /* 0x000000131400728c */ /* 0x000fe4000bf05270 */
[----:B------:R-:W-:Y:S01]  /*4120*/  UPLOP3.LUT UP3, UPT, UPT, UPT, UPT, 0x80, 0x8 ;  /* 0x000000000008789c */ /* 0x000fe20003f6f070 */
[----:B------:R-:W-:Y:S01]  /*4130*/  UMOV UR35, 0x80004020 ;  /* 0x8000402000237882 */ /* 0x000fe20000000000 */
[----:B------:R-:W-:Y:S01]  /*4140*/  UMOV UR17, UR21 ;  /* 0x0000001500117c82 */ /* 0x000fe20008000000 */
[----:B------:R2:W-:Y:S01]  /*4150*/  UTCQMMA.2CTA gdesc[UR34], gdesc[UR36], tmem[UR11], tmem[UR26], idesc[UR27], UPT ;  /* 0x00ff1a24220075ea */ /* 0x0005e2000ba0030b */
[----:B------:R2:W-:Y:S03]  /*4160*/  UTCBAR.2CTA.MULTICAST [UR9], URZ, UR13 ;  /* 0x000000ff090073e9 */ /* 0x0005e6000820080d */
[----:B------:R-:W-:Y:S05]  /*4170*/  BRA.U UP0, `(.L_x_86) ;  /* 0xfffffffd00787547 */ /* 0x000fea000b83ffff */
.L_x_83:
[----:B------:R-:W-:Y:S01]  /*4180*/  UIADD3 UR10, UPT, UPT, UR10, 0x170, URZ ;  /* 0x000001700a0a7890 */ /* 0x000fe2000fffe0ff */
[----:B------:R-:W-:-:S08]  /*4190*/  UMOV UR20, UR19 ;  /* 0x0000001300147c82 */ /* 0x000fd00008000000 */
[----:B------:R4:W-:Y:S01]  /*41a0*/  UTCBAR.2CTA.MULTICAST [UR10], URZ, UR12 ;  /* 0x000000ff0a0073e9 */ /* 0x0009e2000820080c */
[----:B------:R-:W-:Y:S02]  /*41b0*/  NOP ;  /* 0x0000000000007918 */ /* 0x000fe40000000000 */
.L_x_81:
[----:B------:R-:W-:Y:S01]  /*41c0*/  UIADD3 UR22, UPT, UPT, UR22, 0x1, URZ ;  /* 0x0000000116167890 */ /* 0x000fe2000fffe0ff */
[----:B------:R-:W-:-:S03]  /*41d0*/  ISETP.NE.AND P0, PT, R8, 0x2, PT ;  /* 0x000000020800780c */ /* 0x000fc60003f05270 */
[----:B------:R-:W-:Y:S01]  /*41e0*/  UISETP.NE.AND UP0, UPT, UR22, 0x4, UPT ;  /* 0x000000041600788c */ /* 0x000fe2000bf05270 */
[----:B-12---:R-:W-:Y:S02]  /*41f0*/  SEL R0, RZ, 0x1, P0 ;  /* 0x00000001ff007807 */ /* 0x006fe40000000000 */
[----:B------:R-:W-:Y:S01]  /*4200*/  SEL R8, R8, RZ, P0 ;  /* 0x000000ff08087207 */ /* 0x000fe20000000000 */
[----:B------:R-:W-:Y:S01]  /*4210*/  USEL UR6, URZ, 0x1, UP0 ;  /* 0x00000001ff067887 */ /* 0x000fe20008000000 */
[----:B------:R-:W-:Y:S01]  /*4220*/  LOP3.LUT R3, R3, R0, RZ, 0x3c, !PT ;  /* 0x0000000003037212 */ /* 0x000fe200078e3cff */
[----:B------:R-:W-:-:S04]  /*4230*/  USEL UR22, UR22, URZ, UP0 ;  /* 0x000000ff16167287 */ /* 0x000fc80008000000 */
[----:B------:R-:W-:Y:S01]  /*4240*/  LOP3.LUT R9, R9, UR6, RZ, 0x3c, !PT ;  /* 0x0000000609097c12 */ /* 0x000fe2000f8e3cff */
[----:B------:R-:W-:Y:S07]  /*4250*/  @P1 BRA `(.L_x_87) ;  /* 0xfffffff800b01947 */ /* 0x000fee000383ffff */
[----:B------:R-:W1:Y:S01]  /*4260*/  S2UR UR6, SR_CgaCtaId ;  /* 0x00000000000679c3 */ /* 0x000e620000008800 */
[----:B------:R-:W-:Y:S01]  /*4270*/  ELECT P0, URZ, PT ;  /* 0x0000000000ff782f */ /* 0x000fe20003800000 */
[----:B------:R-:W-:Y:S01]  /*4280*/  HFMA2 R0, -RZ, RZ, 0, 5.9604644775390625e-08 ;  /* 0x00000001ff007431 */ /* 0x000fe200000001ff */
[----:B------:R-:W-:-:S05]  /*4290*/  UMOV UR7, 0x40 ;  /* 0x0000004000077882 */ /* 0x000fca0000000000 */
[----:B------:R-:W-:Y:S01]  /*42a0*/  UVIRTCOUNT.DEALLOC.SMPOOL 0x80 ;  /* 0x000000800000784c */ /* 0x000fe20000000000 */
[----:B------:R-:W-:Y:S02]  /*42b0*/  UISETP.NE.AND UP0, UPT, UR5, URZ, UPT ;  /* 0x000000ff0500728c */ /* 0x000fe4000bf05270 */
[----:B-1----:R-:W-:-:S09]  /*42c0*/  ULEA UR6, UR6, UR7, 0x18 ;  /* 0x0000000706067291 */ /* 0x002fd2000f8ec0ff */
[----:B------:R1:W-:Y:S01]  /*42d0*/  @P0 STS.U8 [UR6+0x1c], R0 ;  /* 0x00001c00ff000988 */ /* 0x0003e20008000006 */
[----:B------:R-:W-:Y:S05]  /*42e0*/  BRA.U UP0, `(.L_x_88) ;  /* 0x0000000100a07547 */ /* 0x000fea000b800000 */
[----:B------:R-:W-:Y:S01]  /*42f0*/  UIADD3 UR5, UPT, UPT, UR8, 0x190, URZ ;  /* 0x0000019008057890 */ /* 0x000fe2000fffe0ff */
[----:B------:R-:W-:-:S03]  /*4300*/  SHF.L.U32 R2, R9, 0x1f, RZ ;  /* 0x0000001f09027819 */ /* 0x000fc600000006ff */
[----:B------:R-:W-:-:S09]  /*4310*/  ULEA UR7, UR22, UR5, 0x3 ;  /* 0x0000000516077291 */ /* 0x000fd2000f8e18ff */
[----:B------:R-:W2:Y:S02]  /*4320*/  SYNCS.PHASECHK.TRANS64.TRYWAIT P0, [UR7], R2 ;  /* 0x00000002ff0075a7 */ /* 0x000ea40008001107 */
[----:B--2---:R-:W-:Y:S05]  /*4330*/  @!P0 BRA `(.L_x_89) ;  /* 0x0000006800bc8947 */ /* 0x004fea0003800000 */
.L_x_205:
[----:B------:R-:W-:-:S04]  /*4340*/  UIADD3 UR9, UPT, UPT, UR22, 0x1, URZ ;  /* 0x0000000116097890 */ /* 0x000fc8000fffe0ff */
[----:B------:R-:W-:-:S04]  /*4350*/  UISETP.NE.AND UP1, UPT, UR9, 0x4, UPT ;  /* 0x000000040900788c */ /* 0x000fc8000bf25270 */
[----:B----4-:R-:W-:Y:S02]  /*4360*/  USEL UR10, URZ, 0x1, UP1 ;  /* 0x00000001ff0a7887 */ /* 0x010fe40008800000 */
[----:B------:R-:W-:-:S04]  /*4370*/  USEL UR9, UR9, URZ, UP1 ;  /* 0x000000ff09097287 */ /* 0x000fc80008800000 */
[----:B------:R-:W-:Y:S01]  /*4380*/  ULEA UR7, UR9, UR5, 0x3 ;  /* 0x0000000509077291 */ /* 0x000fe2000f8e18ff */
[----:B-1----:R-:W-:-:S04]  /*4390*/  LOP3.LUT R2, R9, UR10, RZ, 0x3c, !PT ;  /* 0x0000000a09027c12 */ /* 0x002fc8000f8e3cff */
[----:B------:R-:W-:-:S04]  /*43a0*/  SHF.L.U32 R3, R2, 0x1f, RZ ;  /* 0x0000001f02037819 */ /* 0x000fc800000006ff */
[----:B------:R-:W1:Y:S02]  /*43b0*/  SYNCS.PHASECHK.TRANS64.TRYWAIT P0, [UR7], R3 ;  /* 0x00000003ff0075a7 */ /* 0x000e640008001107 */
[----:B-1----:R-:W-:Y:S05]  /*43c0*/  @!P0 BRA `(.L_x_90) ;  /* 0x0000006800b08947 */ /* 0x002fea0003800000 */
.L_x_207:
        /* <DEDUP_REMOVED lines=9> */
.L_x_209:
[----:B------:R-:W-:-:S04]  /*4460*/  UIADD3 UR9, UPT, UPT, UR9, 0x1, URZ ;  /* 0x0000000109097890 */ /* 0x000fc8000fffe0ff */
[----:B------:R-:W-:-:S04]  /*4470*/  UISETP.NE.AND UP1, UPT, UR9, 0x4, UPT ;  /* 0x000000040900788c */ /* 0x000fc8000bf25270 */
[----:B------:R-:W-:Y:S02]  /*4480*/  USEL UR7, URZ, 0x1, UP1 ;  /* 0x00000001ff077887 */ /* 0x000fe40008800000 */
[----:B------:R-:W-:-:S04]  /*4490*/  USEL UR9, UR9, URZ, UP1 ;  /* 0x000000ff09097287 */ /* 0x000fc80008800000 */
[----:B------:R-:W-:Y:S01]  /*44a0*/  ULEA UR9, UR9, UR5, 0x3 ;  /* 0x0000000509097291 */ /* 0x000fe2000f8e18ff */
[----:B------:R-:W-:-:S04]  /*44b0*/  LOP3.LUT R2, R2, UR7, RZ, 0x3c, !PT ;  /* 0x0000000702027c12 */ /* 0x000fc8000f8e3cff */
[----:B------:R-:W-:Y:S01]  /*44c0*/  SHF.L.U32 R2, R2, 0x1f, RZ ;  /* 0x0000001f02027819 */ /* 0x000fe200000006ff */
[----:B-1----:R-:W-:-:S04]  /*44d0*/  IMAD.U32 R0, RZ, RZ, UR9 ;  /* 0x00000009ff007e24 */ /* 0x002fc8000f8e00ff */
[----:B------:R1:W2:Y:S03]  /*44e0*/  SYNCS.PHASECHK.TRANS64.TRYWAIT P0, [R0+URZ], R2 ;  /* 0x00000002000075a7 */ /* 0x0002a600080011ff */
[----:B--2---:R-:W-:Y:S05]  /*44f0*/  @!P0 NANOSLEEP.SYNCS 0x989680 ;  /* 0x009896800000895d */ /* 0x004fea0003900000 */
[----:B------:R-:W2:Y:S02]  /*4500*/  @!P0 SYNCS.PHASECHK.TRANS64 P0, [R0+URZ], R2 ;  /* 0x00000002000085a7 */ /* 0x000ea400080010ff */
[----:B--2---:R-:W-:Y:S05]  /*4510*/  @P0 BRA `(.L_x_92) ;  /* 0x0000000000200947 */ /* 0x004fea0003800000 */
.L_x_93:
[----:B--2---:R2:W4:Y:S02]  /*4520*/  SYNCS.PHASECHK.TRANS64.TRYWAIT P0, [R0+URZ], R2 ;  /* 0x00000002000075a7 */ /* 0x00452400080011ff */
[----:B----4-:R-:W-:Y:S05]  /*4530*/  @!P0 NANOSLEEP.SYNCS 0x989680 ;  /* 0x009896800000895d */ /* 0x010fea0003900000 */
[----:B------:R-:W4:Y:S02]  /*4540*/  @!P0 SYNCS.PHASECHK.TRANS64 P0, [R0+URZ], R2 ;  /* 0x00000002000085a7 */ /* 0x000f2400080010ff */
[----:B----4-:R-:W-:Y:S05]  /*4550*/  @!P0 BRA `(.L_x_93) ;  /* 0xfffffffc00f08947 */ /* 0x010fea000383ffff */
[----:B------:R-:W-:Y:S05]  /*4560*/  BRA `(.L_x_92) ;  /* 0x00000000000c7947 */ /* 0x000fea0003800000 */
.L_x_88:
[----:B------:R-:W-:-:S04]  /*4570*/  UIADD3 UR5, UPT, UPT, UR8, 0x1d0, URZ ;  /* 0x000001d008057890 */ /* 0x000fc8000fffe0ff */
[----:B------:R-:W-:-:S09]  /*4580*/  UPRMT UR5, UR4, 0x654, UR5 ;  /* 0x0000065404057896 */ /* 0x000fd20008000005 */
[----:B------:R-:W-:Y:S03]  /*4590*/  SYNCS.ARRIVE.TRANS64.RED.A1T0 RZ, [UR5], RZ ;  /* 0x000000ffffff79a7 */ /* 0x000fe60008100405 */
.L_x_92:
[----:B-12---:R-:W-:Y:S01]  /*45a0*/  SHF.L.U32 R2, RZ, 0x1f, RZ ;  /* 0x0000001fff027819 */ /* 0x006fe200000006ff */
[----:B------:R-:W-:Y:S01]  /*45b0*/  UIADD3 UR5, UPT, UPT, UR8, 0x1d0, URZ ;  /* 0x000001d008057890 */ /* 0x000fe2000fffe0ff */
[----:B------:R-:W-:Y:S02]  /*45c0*/  PLOP3.LUT P0, PT, PT, PT, UP0, 0x80, 0x8 ;  /* 0x000000000008781c */ /* 0x000fe40003f0f008 */
[----:B------:R-:W1:Y:S02]  /*45d0*/  SYNCS.PHASECHK.TRANS64.TRYWAIT P1, [UR8+0x1d0], R2 ;  /* 0x0001d002ff0075a7 */ /* 0x000e640008021108 */
[----:B-1----:R-:W-:Y:S09]  /*45e0*/  @!P1 BRA `(.L_x_94) ;  /* 0x0000006800589947 */ /* 0x002ff20003800000 */
.L_x_211:
[----:B------:R-:W-:Y:S01]  /*45f0*/  @!UP0 UPRMT UR5, UR4, 0x654, UR5 ;  /* 0x0000065404058896 */ /* 0x000fe20008000005 */
[----:B------:R-:W-:Y:S02]  /*4600*/  UMOV UR8, 0xffff ;  /* 0x0000ffff00087882 */ /* 0x000fe40000000000 */
[----:B------:R-:W-:-:S06]  /*4610*/  UMOV UR4, 0x1 ;  /* 0x0000000100047882 */ /* 0x000fcc0000000000 */
[----:B------:R-:W-:Y:S01]  /*4620*/  @!P0 SYNCS.ARRIVE.TRANS64.RED.A1T0 RZ, [UR5], RZ ;  /* 0x000000ffffff89a7 */ /* 0x000fe20008100405 */
[----:B------:R-:W-:Y:S01]  /*4630*/  NOP ;  /* 0x0000000000007918 */ /* 0x000fe20000000000 */
[----:B-1----:R-:W1:Y:S01]  /*4640*/  LDS R0, [UR6+0x14] ;  /* 0x00001406ff007984 */ /* 0x002e620008000800 */
[----:B------:R-:W-:-:S04]  /*4650*/  ULOP3.LUT UR5, UR24, 0xffff, URZ, 0xc0, !UPT ;  /* 0x0000ffff18057892 */ /* 0x000fc8000f8ec0ff */
[----:B------:R-:W-:-:S04]  /*4660*/  USHF.R.U32.HI UR5, URZ, 0x5, UR5 ;  /* 0x00000005ff057899 */ /* 0x000fc80008011605 */
[----:B------:R-:W-:Y:S02]  /*4670*/  USHF.L.U32 UR8, UR8, UR5, URZ ;  /* 0x0000000508087299 */ /* 0x000fe400080006ff */
[----:B------:R-:W-:-:S04]  /*4680*/  USHF.L.U32 UR4, UR4, UR5, URZ ;  /* 0x0000000504047299 */ /* 0x000fc800080006ff */
[----:B-1----:R-:W-:-:S04]  /*4690*/  LOP3.LUT R0, R0, UR8, RZ, 0xc0, !PT ;  /* 0x0000000800007c12 */ /* 0x002fc8000f8ec0ff */
[----:B------:R-:W-:-:S13]  /*46a0*/  ISETP.NE.AND P0, PT, R0, UR8, PT ;  /* 0x0000000800007c0c */ /* 0x000fda000bf05270 */
[----:B------:R-:W-:Y:S05]  /*46b0*/  @P0 BRA `(.L_x_95) ;  /* 0x0000000000580947 */ /* 0x000fea0003800000 */
[----:B------:R-:W1:Y:S02]  /*46c0*/  LDS R0, [UR6+0x18] ;  /* 0x00001806ff007984 */ /* 0x000e640008000800 */
[----:B-1----:R-:W-:-:S04]  /*46d0*/  LOP3.LUT R0, R0, UR4, RZ, 0xc0, !PT ;  /* 0x0000000400007c12 */ /* 0x002fc8000f8ec0ff */
[----:B------:R-:W-:-:S13]  /*46e0*/  ISETP.NE.AND P0, PT, R0, UR4, PT ;  /* 0x0000000400007c0c */ /* 0x000fda000bf05270 */
[----:B------:R-:W-:Y:S05]  /*46f0*/  @P0 BRA `(.L_x_96) ;  /* 0x00000000003c0947 */ /* 0x000fea0003800000 */
[----:B------:R-:W1:Y:S01]  /*4700*/  S2R R2, SR_LANEID ;  /* 0x0000000000027919 */ /* 0x000e620000000000 */
[----:B------:R-:W-:Y:S01]  /*4710*/  ULOP3.LUT UR8, URZ, UR8, URZ, 0x33, !UPT ;  /* 0x00000008ff087292 */ /* 0x000fe2000f8e33ff */
[----:B------:R-:W-:Y:S02]  /*4720*/  VOTEU.ANY UR7, UPT, PT ;  /* 0x0000000000077886 */ /* 0x000fe400038e0100 */
[----:B------:R-:W-:-:S03]  /*4730*/  UFLO.U32 UR7, UR7 ;  /* 0x00000007000772bd */ /* 0x000fc600080e0000 */
[----:B------:R-:W-:-:S04]  /*4740*/  IMAD.U32 R0, RZ, RZ, UR8 ;  /* 0x00000008ff007e24 */ /* 0x000fc8000f8e00ff */
[----:B------:R2:W3:Y:S02]  /*4750*/  REDUX UR5, R0 ;  /* 0x00000000000573c4 */ /* 0x0004e40000000000 */
[----:B------:R1:W-:Y:S02]  /*4760*/  UTCATOMSWS.AND URZ, UR8 ;  /* 0x0000000800ff79e3 */ /* 0x0003e40008000000 */
[----:B-1----:R-:W-:Y:S02]  /*4770*/  ISETP.EQ.U32.AND P0, PT, R2, UR7, PT ;  /* 0x0000000702007c0c */ /* 0x002fe4000bf02070 */
[----:B--2---:R-:W-:Y:S02]  /*4780*/  LOP3.LUT R0, RZ, UR4, RZ, 0x33, !PT ;  /* 0x00000004ff007c12 */ /* 0x004fe4000f8e33ff */
[----:B---3--:R-:W-:Y:S02]  /*4790*/  MOV R2, UR5 ;  /* 0x0000000500027c02 */ /* 0x008fe40008000f00 */
[----:B------:R-:W1:Y:S07]  /*47a0*/  REDUX UR4, R0 ;  /* 0x00000000000473c4 */ /* 0x000e6e0000000000 */
[----:B------:R2:W-:Y:S01]  /*47b0*/  @P0 ATOMS.AND RZ, [UR6+0x14], R2 ;  /* 0x00001402ffff098c */ /* 0x0005e2000a800006 */
[----:B-1----:R-:W-:-:S05]  /*47c0*/  IMAD.U32 R0, RZ, RZ, UR4 ;  /* 0x00000004ff007e24 */ /* 0x002fca000f8e00ff */
[----:B------:R2:W-:Y:S01]  /*47d0*/  @P0 ATOMS.AND RZ, [UR6+0x18], R0 ;  /* 0x00001800ffff098c */ /* 0x0005e2000a800006 */
[----:B------:R-:W-:Y:S05]  /*47e0*/  BRA `(.L_x_97) ;  /* 0x0000000000147947 */ /* 0x000fea0003800000 */
.L_x_96:
[----:B------:R-:W-:Y:S02]  /*47f0*/  MOV R2, 0x4810 ;  /* 0x0000481000027802 */ /* 0x000fe40000000f00 */
[----:B---345:R-:W-:Y:S05]  /*4800*/  CALL.REL.NOINC `($__internal_0_$__cuda_sm10x_tcgen05_guardrail_trap_col_being_dealloced_not_returned_by_alloc) ;  /* 0x0000006c00347944 */ /* 0x038fea0003c00000 */
[----:B------:R-:W-:Y:S05]  /*4810*/  BRA `(.L_x_97) ;  /* 0x0000000000087947 */ /* 0x000fea0003800000 */
.L_x_95:
[----:B------:R-:W-:Y:S02]  /*4820*/  MOV R2, 0x4840 ;  /* 0x0000484000027802 */ /* 0x000fe40000000f00 */
[----:B---345:R-:W-:Y:S05]  /*4830*/  CALL.REL.NOINC `($__internal_2_$__cuda_sm10x_tcgen05_guardrail_trap_unallocated_columns_being_dealloced) ;  /* 0x0000006c00407944 */ /* 0x038fea0003c00000 */
.L_x_97:
[----:B------:R-:W-:Y:S01]  /*4840*/  NOP ;  /* 0x0000000000007918 */ /* 0x000fe20000000000 */
[----:B----4-:R-:W-:Y:S05]  /*4850*/  EXIT ;  /* 0x000000000000794d */ /* 0x010fea0003800000 */
.L_x_68:
[----:B------:R-:W-:-:S09]  /*4860*/  UISETP.NE.OR UP5, UPT, UR10, 0x3, UP5 ;  /* 0x000000030a00788c */ /* 0x000fd2000afa5670 */
[----:B------:R-:W-:Y:S05]  /*4870*/  BRA.U UP5, `(.L_x_98) ;  /* 0x0000001105747547 */ /* 0x000fea000b800000 */
[----:B------:R-:W1:Y:S01]  /*4880*/  LDCU.64 UR6, c[0x0][0x888] ;  /* 0x00011100ff0677ac */ /* 0x000e620008000a00 */
[----:B------:R-:W2:Y:S01]  /*4890*/  LDC R0, c[0x0][0xb30] ;  /* 0x0002cc00ff007b82 */ /* 0x000ea20000000800 */
[----:B------:R-:W-:Y:S02]  /*48a0*/  HFMA2 R27, -RZ, RZ, 0, 0 ;  /* 0x00000000ff1b7431 */ /* 0x000fe400000001ff */
[----:B------:R-:W-:Y:S01]  /*48b0*/  IMAD.MOV.U32 R29, RZ, RZ, 0x1 ;  /* 0x00000001ff1d7424 */ /* 0x000fe200078e00ff */
[----:B------:R-:W3:Y:S01]  /*48c0*/  LDCU.64 UR4, c[0x0][0x890] ;  /* 0x00011200ff0477ac */ /* 0x000ee20008000a00 */
[----:B------:R-:W-:Y:S01]  /*48d0*/  IMAD.MOV.U32 R28, RZ, RZ, RZ ;  /* 0x000000ffff1c7224 */ /* 0x000fe200078e00ff */
[----:B------:R-:W-:Y:S01]  /*48e0*/  MOV R25, 0x1000 ;  /* 0x0000100000197802 */ /* 0x000fe20000000f00 */
[----:B------:R-:W-:Y:S01]  /*48f0*/  UPLOP3.LUT UP1, UPT, UPT, UPT, UPT, 0x40, 0x4 ;  /* 0x000000000004789c */ /* 0x000fe20003f2e870 */
[----:B------:R-:W4:Y:S08]  /*4900*/  LDC R24, c[0x0][0x370] ;  /* 0x0000dc00ff187b82 */ /* 0x000f300000000800 */
[----:B------:R-:W4:Y:S01]  /*4910*/  LDC R3, c[0x0][0xb0c] ;  /* 0x0002c300ff037b82 */ /* 0x000f220000000800 */
[----:B-1----:R-:W-:-:S03]  /*4920*/  UISETP.NE.U32.AND UP3, UPT, UR6, URZ, UPT ;  /* 0x000000ff0600728c */ /* 0x002fc6000bf65070 */
[----:B------:R-:W-:Y:S01]  /*4930*/  UMOV UR6, 0x400 ;  /* 0x0000040000067882 */ /* 0x000fe20000000000 */
[----:B------:R-:W-:Y:S02]  /*4940*/  UISETP.NE.AND.EX UP3, UPT, UR7, URZ, UPT, UP3 ;  /* 0x000000ff0700728c */ /* 0x000fe4000bf65330 */
[----:B------:R-:W-:Y:S01]  /*4950*/  ULEA UR6, UR37, UR6, 0x18 ;  /* 0x0000000625067291 */ /* 0x000fe2000f8ec0ff */
[----:B------:R-:W1:Y:S01]  /*4960*/  LDC R18, c[0x0][0xb20] ;  /* 0x0002c800ff127b82 */ /* 0x000e620000000800 */
[----:B---3--:R-:W-:Y:S01]  /*4970*/  UISETP.NE.U32.AND UP4, UPT, UR4, URZ, UPT ;  /* 0x000000ff0400728c */ /* 0x008fe2000bf85070 */
[----:B--2---:R-:W-:Y:S01]  /*4980*/  ISETP.NE.AND P1, PT, R0, 0x1, PT ;  /* 0x000000010000780c */ /* 0x004fe20003f25270 */
[----:B------:R-:W-:Y:S02]  /*4990*/  UIADD3 UR7, UPT, UPT, UR6, 0x118, URZ ;  /* 0x0000011806077890 */ /* 0x000fe4000fffe0ff */
[----:B------:R-:W-:Y:S02]  /*49a0*/  UIADD3 UR41, UPT, UPT, UR6, 0x100, URZ ;  /* 0x0000010006297890 */ /* 0x000fe4000fffe0ff */
[----:B------:R-:W-:Y:S01]  /*49b0*/  UIADD3 UR33, UPT, UPT, UR6, 0x108, URZ ;  /* 0x0000010806217890 */ /* 0x000fe2000fffe0ff */
[----:B------:R-:W2:Y:S01]  /*49c0*/  LDC.64 R30, c[0x0][0x348] ;  /* 0x0000d200ff1e7b82 */ /* 0x000ea20000000a00 */
[----:B------:R-:W-:-:S02]  /*49d0*/  UIADD3 UR25, UPT, UPT, UR6, 0x110, URZ ;  /* 0x0000011006197890 */ /* 0x000fc4000fffe0ff */
[----:B------:R-:W-:Y:S02]  /*49e0*/  UPRMT UR7, UR37, 0x654, UR7 ;  /* 0x0000065425077896 */ /* 0x000fe40008000007 */
[----:B------:R-:W-:-:S03]  /*49f0*/  UISETP.NE.AND.EX UP4, UPT, UR5, URZ, UPT, UP4 ;  /* 0x000000ff0500728c */ /* 0x000fc6000bf85340 */
[----:B------:R-:W3:Y:S08]  /*4a00*/  LDC.64 R16, c[0x0][0xb10] ;  /* 0x0002c400ff107b82 */ /* 0x000ef00000000a00 */
[----:B------:R-:W1:Y:S08]  /*4a10*/  LDC.64 R6, c[0x0][0xb18] ;  /* 0x0002c600ff067b82 */ /* 0x000e700000000a00 */
[----:B------:R-:W1:Y:S08]  /*4a20*/  LDC.64 R4, c[0x0][0xb28] ;  /* 0x0002ca00ff047b82 */ /* 0x000e700000000a00 */
[----:B----4-:R-:W1:Y:S02]  /*4a30*/  LDC R19, c[0x0][0x374] ;  /* 0x0000dd00ff137b82 */ /* 0x010e640000000800 */
.L_x_109:
[C---:B------:R-:W-:Y:S02]  /*4a40*/  LEA R0, R28.reuse, UR6, 0x3 ;  /* 0x000000061c007c11 */ /* 0x040fe4000f8e18ff */
[----:B------:R-:W-:Y:S02]  /*4a50*/  SHF.L.U32 R2, R27, 0x1f, RZ ;  /* 0x0000001f1b027819 */ /* 0x000fe400000006ff */
[----:B------:R-:W-:Y:S02]  /*4a60*/  LEA R20, R28, UR6, 0x4 ;  /* 0x000000061c147c11 */ /* 0x000fe4000f8e20ff */
[----:B----4-:R-:W4:Y:S02]  /*4a70*/  SYNCS.PHASECHK.TRANS64.TRYWAIT P0, [R0+URZ+0x150], R2 ;  /* 0x00015002000075a7 */ /* 0x010f2400080011ff */
[----:B----4-:R-:W-:Y:S05]  /*4a80*/  @!P0 BRA `(.L_x_99) ;  /* 0x0000006400488947 */ /* 0x010fea0003800000 */
.L_x_212:
[----:B------:R-:W-:Y:S01]  /*4a90*/  ISETP.GE.AND P0, PT, R40, 0x1, PT ;  /* 0x000000012800780c */ /* 0x000fe20003f06270 */
[----:B------:R-:W1:Y:S01]  /*4aa0*/  LDS.128 R20, [R20+0x1e0] ;  /* 0x0001e00014147984 */ /* 0x000e620000000c00 */
[----:B----4-:R-:W-:Y:S01]  /*4ab0*/  VIADD R0, R0, 0x160 ;  /* 0x0000016000007836 */ /* 0x010fe20000000000 */
[----:B------:R-:W-:Y:S01]  /*4ac0*/  @!PT LDS RZ, [RZ] ;  /* 0x00000000fffff984 */ /* 0x000fe20000000800 */
[----:B------:R-:W-:Y:S01]  /*4ad0*/  @!PT LDS RZ, [RZ] ;  /* 0x00000000fffff984 */ /* 0x000fe20000000800 */
[----:B------:R-:W-:Y:S01]  /*4ae0*/  @!PT LDS RZ, [RZ] ;  /* 0x00000000fffff984 */ /* 0x000fe20000000800 */
[----:B------:R-:W-:Y:S01]  /*4af0*/  @!PT LDS RZ, [RZ] ;  /* 0x00000000fffff984 */ /* 0x000fe20000000800 */
[----:B------:R4:W-:Y:S06]  /*4b00*/  MEMBAR.ALL.CTA ;  /* 0x0000000000007992 */ /* 0x0009ec0000008000 */
[----:B----4-:R-:W4:Y:S01]  /*4b10*/  FENCE.VIEW.ASYNC.S ;  /* 0x00000000000073c6 */ /* 0x010f220000000000 */
[----:B------:R-:W-:Y:S04]  /*4b20*/  PRMT R0, RZ, 0x654, R0 ;  /* 0x00000654ff007816 */ /* 0x000fe80000000000 */
[----:B----4-:R4:W-:Y:S01]  /*4b30*/  SYNCS.ARRIVE.TRANS64.RED.A1T0 RZ, [R0+URZ], RZ ;  /* 0x000000ff00ff79a7 */ /* 0x0109e200081004ff */
[----:B-1----:R-:W-:Y:S11]  /*4b40*/  LOP3.LUT P3, RZ, R22, 0x1, RZ, 0xc0, !PT ;  /* 0x0000000116ff7812 */ /* 0x002ff6000786c0ff */
[----:B------:R-:W-:Y:S02]  /*4b50*/  @!UPT UIADD3 URZ, UPT, UPT, URZ, URZ, URZ ;  /* 0x000000fffffff290 */ /* 0x000fe4000fffe0ff */
[----:B------:R-:W-:Y:S02]  /*4b60*/  @P3 MOV R11, R20 ;  /* 0x00000014000b3202 */ /* 0x000fe40000000f00 */
[----:B------:R-:W-:Y:S01]  /*4b70*/  @P3 LOP3.LUT R10, R21, 0xffff, RZ, 0xc0, !PT ;  /* 0x0000ffff150a3812 */ /* 0x000fe200078ec0ff */
[----:B----4-:R-:W-:Y:S06]  /*4b80*/  @!P0 BRA `(.L_x_100) ;  /* 0x0000000000a48947 */ /* 0x010fec0003800000 */
[-C--:B------:R-:W-:Y:S01]  /*4b90*/  IMAD.HI.U32 R0, R19, R7.reuse, RZ ;  /* 0x0000000713007227 */ /* 0x080fe200078e00ff */
[----:B------:R-:W-:Y:S02]  /*4ba0*/  ISETP.NE.AND P0, PT, R6, 0x1, PT ;  /* 0x000000010600780c */ /* 0x000fe40003f05270 */
[----:B------:R-:W-:Y:S01]  /*4bb0*/  ISETP.NE.AND P2, PT, R40, 0x1, PT ;  /* 0x000000012800780c */ /* 0x000fe20003f45270 */
[----:B---3--:R-:W-:Y:S01]  /*4bc0*/  IMAD.HI.U32 R9, R24, R16, RZ ;  /* 0x0000001018097227 */ /* 0x008fe200078e00ff */
[----:B------:R-:W-:Y:S02]  /*4bd0*/  SHF.R.U32.HI R0, RZ, R18, R0 ;  /* 0x00000012ff007219 */ /* 0x000fe40000011600 */
[----:B------:R-:W-:Y:S01]  /*4be0*/  ISETP.NE.AND P4, PT, R3, 0x1, PT ;  /* 0x000000010300780c */ /* 0x000fe20003f85270 */
[----:B------:R-:W-:Y:S01]  /*4bf0*/  IMAD.HI.U32 R13, R10, R7, RZ ;  /* 0x000000070a0d7227 */ /* 0x000fe200078e00ff */
[----:B------:R-:W-:Y:S02]  /*4c00*/  SHF.R.U32.HI R9, RZ, R17, R9 ;  /* 0x00000011ff097219 */ /* 0x000fe40000011609 */
[----:B------:R-:W-:Y:S01]  /*4c10*/  SEL R0, R19, R0, !P0 ;  /* 0x0000000013007207 */ /* 0x000fe20004000000 */
[----:B------:R-:W-:Y:S01]  /*4c20*/  IMAD.HI.U32 R12, R11, R16, RZ ;  /* 0x000000100b0c7227 */ /* 0x000fe200078e00ff */
[----:B------:R-:W-:Y:S03]  /*4c30*/  SEL R9, R24, R9, !P4 ;  /* 0x0000000918097207 */ /* 0x000fe60006000000 */
[-C--:B------:R-:W-:Y:S01]  /*4c40*/  IMAD.HI.U32 R8, R0, R4.reuse, RZ ;  /* 0x0000000400087227 */ /* 0x080fe200078e00ff */
[----:B------:R-:W-:Y:S03]  /*4c50*/  SHF.R.U32.HI R12, RZ, R17, R12 ;  /* 0x00000011ff0c7219 */ /* 0x000fe6000001160c */
[----:B------:R-:W-:Y:S01]  /*4c60*/  IMAD.HI.U32 R2, R9, R4, RZ ;  /* 0x0000000409027227 */ /* 0x000fe200078e00ff */
[-C--:B------:R-:W-:Y:S02]  /*4c70*/  @P2 SHF.R.U32.HI R0, RZ, R5.reuse, R8 ;  /* 0x00000005ff002219 */ /* 0x080fe40000011608 */
[----:B------:R-:W-:Y:S02]  /*4c80*/  SHF.R.U32.HI R8, RZ, R18, R13 ;  /* 0x00000012ff087219 */ /* 0x000fe4000001160d */
[----:B------:R-:W-:Y:S01]  /*4c90*/  @P2 SHF.R.U32.HI R9, RZ, R5, R2 ;  /* 0x00000005ff092219 */ /* 0x000fe20000011602 */
[----:B------:R-:W-:Y:S01]  /*4ca0*/  IMAD R0, R40, R0, RZ ;  /* 0x0000000028007224 */ /* 0x000fe200078e02ff */
[----:B------:R-:W-:Y:S02]  /*4cb0*/  SEL R8, R10, R8, !P0 ;  /* 0x000000080a087207 */ /* 0x000fe40004000000 */
[----:B------:R-:W-:Y:S01]  /*4cc0*/  SEL R2, R11, R12, !P4 ;  /* 0x0000000c0b027207 */ /* 0x000fe20006000000 */
[----:B------:R-:W-:Y:S01]  /*4cd0*/  IMAD R12, R40, R9, RZ ;  /* 0x00000009280c7224 */ /* 0x000fe200078e02ff */
[C---:B------:R-:W-:Y:S01]  /*4ce0*/  ISETP.GE.AND P0, PT, R8.reuse, R0, PT ;  /* 0x000000000800720c */ /* 0x040fe20003f06270 */
[----:B------:R-:W-:Y:S03]  /*4cf0*/  IMAD.HI.U32 R0, R8, R4, RZ ;  /* 0x0000000408007227 */ /* 0x000fe600078e00ff */
[----:B------:R-:W-:Y:S02]  /*4d00*/  ISETP.GE.OR P0, PT, R2, R12, P0 ;  /* 0x0000000c0200720c */ /* 0x000fe40000706670 */
[-C--:B------:R-:W-:Y:S04]  /*4d10*/  SHF.R.U32.HI R0, RZ, R5.reuse, R0 ;  /* 0x00000005ff007219 */ /* 0x080fe80000011600 */
[----:B------:R-:W-:Y:S05]  /*4d20*/  SEL R13, R8, R0, !P2 ;  /* 0x00000000080d7207 */ /* 0x000fea0005000000 */
[----:B------:R-:W-:Y:S02]  /*4d30*/  IMAD.MOV R12, RZ, RZ, -R13 ;  /* 0x000000ffff0c7224 */ /* 0x000fe400078e0a0d */
[----:B------:R-:W-:Y:S04]  /*4d40*/  @!P0 IMAD.HI.U32 R0, R2, R4, RZ ;  /* 0x0000000402008227 */ /* 0x000fe800078e00ff */
[----:B------:R-:W-:Y:S01]  /*4d50*/  IMAD R12, R40, R12, R8 ;  /* 0x0000000c280c7224 */ /* 0x000fe200078e0208 */
[----:B------:R-:W-:Y:S04]  /*4d60*/  @!P0 SHF.R.U32.HI R0, RZ, R5, R0 ;  /* 0x00000005ff008219 */ /* 0x000fe80000011600 */
[----:B------:R-:W-:Y:S04]  /*4d70*/  @!P0 SEL R0, R2, R0, !P2 ;  /* 0x0000000002008207 */ /* 0x000fe80005000000 */
[----:B------:R-:W-:Y:S01]  /*4d80*/  @!P0 IADD3 R13, PT, PT, R13, -R0, RZ ;  /* 0x800000000d0d8210 */ /* 0x000fe20007ffe0ff */
[----:B------:R-:W-:Y:S01]  /*4d90*/  @!P0 IMAD R0, R9, R12, R0 ;  /* 0x0000000c09008224 */ /* 0x000fe200078e0200 */
[----:B------:R-:W-:Y:S01]  /*4da0*/  IADD3 R9, PT, PT, -R8, RZ, RZ ;  /* 0x000000ff08097210 */ /* 0x000fe20007ffe1ff */
[--C-:B------:R-:W-:Y:S02]  /*4db0*/  IMAD.MOV R12, RZ, RZ, -R2.reuse ;  /* 0x000000ffff0c7224 */ /* 0x100fe400078e0a02 */
[----:B------:R-:W-:Y:S02]  /*4dc0*/  @!P0 IMAD R8, R13, R40, R2 ;  /* 0x000000280d088224 */ /* 0x000fe400078e0202 */
[----:B------:R-:W-:Y:S02]  /*4dd0*/  @!P0 IMAD.MOV.U32 R2, RZ, RZ, R0 ;  /* 0x000000ffff028224 */ /* 0x000fe400078e0000 */
[----:B------:R-:W-:Y:S02]  /*4de0*/  IMAD R11, R3, R12, R11 ;  /* 0x0000000c030b7224 */ /* 0x000fe400078e020b */
[----:B------:R-:W-:Y:S02]  /*4df0*/  IMAD R10, R6, R9, R10 ;  /* 0x00000009060a7224 */ /* 0x000fe400078e020a */
[----:B------:R-:W-:Y:S02]  /*4e00*/  IMAD R11, R2, R3, R11 ;  /* 0x00000003020b7224 */ /* 0x000fe400078e020b */
[----:B------:R-:W-:Y:S02]  /*4e10*/  IMAD R10, R8, R6, R10 ;  /* 0x00000006080a7224 */ /* 0x000fe400078e020a */
.L_x_100:
[----:B------:R-:W-:Y:S05]  /*4e20*/  BRA.U UP1, `(.L_x_101) ;  /* 0x0000000101107547 */ /* 0x000fea000b800000 */
[----:B------:R-:W-:Y:S04]  /*4e30*/  MOV R2, UR13 ;  /* 0x0000000d00027c02 */ /* 0x000fe80008000f00 */
[----:B------:R-:W-:Y:S04]  /*4e40*/  SHF.L.U32 R2, R2, 0x1f, RZ ;  /* 0x0000001f02027819 */ /* 0x000fe800000006ff */
[----:B------:R-:W1:Y:S02]  /*4e50*/  SYNCS.PHASECHK.TRANS64.TRYWAIT P0, [UR6+0x148], R2 ;  /* 0x00014802ff0075a7 */ /* 0x000e640008001106 */
[----:B-1----:R-:W-:Y:S05]  /*4e60*/  @!P0 BRA `(.L_x_102) ;  /* 0x0000006000648947 */ /* 0x002fea0003800000 */
.L_x_101:
[----:B------:R-:W-:Y:S02]  /*4e70*/  R2UR UR42, R15 ;  /* 0x000000000f2a72ca */ /* 0x000fe400000e0000 */
[----:B------:R-:W-:Y:S02]  /*4e80*/  R2UR UR43, R14 ;  /* 0x000000000e2b72ca */ /* 0x000fe400000e0000 */
[----:B------:R-:W-:Y:S02]  /*4e90*/  ISETP.NE.U32.AND P2, PT, RZ, UR4, PT ;  /* 0x00000004ff007c0c */ /* 0x000fe4000bf45070 */
[----:B------:R-:W-:Y:S02]  /*4ea0*/  SHF.L.U32 R14, R29, 0x1f, RZ ;  /* 0x0000001f1d0e7819 */ /* 0x000fe400000006ff */
[----:B------:R-:W-:Y:S05]  /*4eb0*/  ISETP.NE.AND.EX P2, PT, RZ, UR5, PT, P2 ;  /* 0x00000005ff007c0c */ /* 0x000fea000bf45320 */
[----:B------:R-:W-:Y:S02]  /*4ec0*/  USHF.L.U32 UR42, UR42, 0x8, URZ ;  /* 0x000000082a2a7899 */ /* 0x000fe400080006ff */
[----:B------:R-:W-:Y:S01]  /*4ed0*/  USHF.L.U32 UR43, UR43, 0x6, URZ ;  /* 0x000000062b2b7899 */ /* 0x000fe200080006ff */
[----:B------:R-:W-:Y:S11]  /*4ee0*/  BRA.U !UP4, `(.L_x_103) ;  /* 0x000000010c347547 */ /* 0x000ff6000b800000 */
[----:B------:R-:W-:Y:S01]  /*4ef0*/  UPLOP3.LUT UP0, UPT, UPT, UPT, UP3, 0x80, 0x8 ;  /* 0x000000000008789c */ /* 0x000fe20003f0f030 */
[----:B-1----:R-:W-:Y:S02]  /*4f00*/  HFMA2 R0, -RZ, RZ, 0, 5.9604644775390625e-08 ;  /* 0x00000001ff007431 */ /* 0x002fe400000001ff */
[----:B------:R-:W-:Y:S03]  /*4f10*/  IMAD.MOV.U32 R98, RZ, RZ, 0x1 ;  /* 0x00000001ff627424 */ /* 0x000fe600078e00ff */
[----:B------:R-:W-:Y:S05]  /*4f20*/  PLOP3.LUT P0, PT, PT, PT, UP0, 0x80, 0x8 ;  /* 0x000000000008781c */ /* 0x000fea0003f0f008 */
[----:B------:R-:W1:Y:S01]  /*4f30*/  @UP0 LDCU.64 UR10, c[0x0][0x888] ;  /* 0x00011100ff0a07ac */ /* 0x000e620008000a00 */
[----:B------:R-:W-:Y:S07]  /*4f40*/  @UP0 UIMAD UR8, UR36, UR4, URZ ;  /* 0x00000004240802a4 */ /* 0x000fee000f8e02ff */
[----:B------:R-:W-:Y:S01]  /*4f50*/  @!P0 PRMT R98, R0, 0x7610, R98 ;  /* 0x0000761000628816 */ /* 0x000fe20000000062 */
[----:B-1----:R-:W-:Y:S03]  /*4f60*/  @UP0 UIMAD.WIDE UR10, UR8, 0x4, UR10 ;  /* 0x00000004080a08a5 */ /* 0x002fe6000f8e020a */
[----:B------:R-:W1:Y:S03]  /*4f70*/  @!UP0 LDCU UR8, c[0x0][0x880] ;  /* 0x00011000ff0887ac */ /* 0x000e660008000800 */
[----:B------:R-:W-:Y:S01]  /*4f80*/  IMAD.U32 R8, RZ, RZ, UR10 ;  /* 0x0000000aff087e24 */ /* 0x000fe2000f8e00ff */
[----:B------:R-:W-:Y:S05]  /*4f90*/  MOV R9, UR11 ;  /* 0x0000000b00097c02 */ /* 0x000fea0008000f00 */
[----:B-----5:R4:W5:Y:S02]  /*4fa0*/  @P0 LDG.E R47, desc[UR46][R8.64] ;  /* 0x0000002e082f0981 */ /* 0x020964000c1e1900 */
[----:B-1--4-:R-:W-:Y:S07]  /*4fb0*/  @!P0 IMAD.U32 R47, RZ, RZ, UR8 ;  /* 0x00000008ff2f8e24 */ /* 0x012fee000f8e00ff */
.L_x_103:
[----:B-----5:R-:W-:Y:S01]  /*4fc0*/  @!P2 FSETP.EQ.AND P0, PT, R47, RZ, PT ;  /* 0x000000ff2f00a20b */ /* 0x020fe20003f02000 */
[----:B------:R-:W-:Y:S01]  /*4fd0*/  @!UPT UIADD3 URZ, UPT, UPT, URZ, URZ, URZ ;  /* 0x000000fffffff290 */ /* 0x000fe2000fffe0ff */
[----:B------:R-:W-:Y:S11]  /*4fe0*/  @!P2 BRA `(.L_x_104) ;  /* 0x000000000014a947 */ /* 0x000ff60003800000 */
[----:B------:R-:W-:Y:S02]  /*4ff0*/  LOP3.LUT P2, RZ, R98, 0xff, RZ, 0xc0, !PT ;  /* 0x000000ff62ff7812 */ /* 0x000fe4000784c0ff */
[----:B------:R-:W-:Y:S04]  /*5000*/  PLOP3.LUT P0, PT, PT, PT, UP0, 0x80, 0x8 ;  /* 0x000000000008781c */ /* 0x000fe80003f0f008 */
[----:B------:R-:W-:Y:S07]  /*5010*/  PLOP3.LUT P0, PT, P0, PT, PT, 0x8, 0x80 ;  /* 0x000000000080781c */ /* 0x000fee000070e170 */
[----:B------:R-:W-:Y:S11]  /*5020*/  @P2 FSETP.EQ.AND P0, PT, R47, RZ, PT ;  /* 0x000000ff2f00220b */ /* 0x000ff60003f02000 */
[----:B------:R-:W-:Y:S02]  /*5030*/  @!UPT UIADD3 URZ, UPT, UPT, URZ, URZ, URZ ;  /* 0x000000fffffff290 */ /* 0x000fe4000fffe0ff */
.L_x_104:
[----:B------:R-:W4:Y:S01]  /*5040*/  SYNCS.PHASECHK.TRANS64.TRYWAIT P2, [UR6+0x120], R14 ;  /* 0x0001200eff0075a7 */ /* 0x000f220008041106 */
[----:B------:R-:W-:Y:S04]  /*5050*/  ELECT P4, URZ, PT ;  /* 0x0000000000ff782f */ /* 0x000fe80003880000 */
[----:B------:R-:W-:Y:S11]  /*5060*/  PLOP3.LUT P4, PT, P0, P4, PT, 0xf2, 0x2f ;  /* 0x00000000002f781c */ /* 0x000ff60000789e72 */
[----:B------:R-:W-:Y:S02]  /*5070*/  @!UPT UIADD3 URZ, UPT, UPT, URZ, URZ, URZ ;  /* 0x000000fffffff290 */ /* 0x000fe4000fffe0ff */
[----:B--2---:R-:W-:Y:S05]  /*5080*/  @!P4 IADD3 R8, P0, PT, R30, 0x580, RZ ;  /* 0x000005801e08c810 */ /* 0x004fea0007f1e0ff */
[----:B-1----:R-:W-:Y:S01]  /*5090*/  @!P4 IMAD.X R2, RZ, RZ, R31, P0 ;  /* 0x000000ffff02c224 */ /* 0x002fe200000e061f */
[----:B----4-:R-:W-:Y:S07]  /*50a0*/  @!P2 BRA `(.L_x_105) ;  /* 0x0000005c00eca947 */ /* 0x010fee0003800000 */
.L_x_215:
[----:B------:R-:W-:Y:S01]  /*50b0*/  @!P4 R2UR UR9, R8 ;  /* 0x000000000809c2ca */ /* 0x000fe200000e0000 */
[----:B------:R-:W-:Y:S01]  /*50c0*/  VOTEU.ALL UP1, P4 ;  /* 0x0000000000ff7886 */ /* 0x000fe20002020000 */
[----:B------:R-:W-:Y:S01]  /*50d0*/  @!P4 R2UR UR8, R2 ;  /* 0x000000000208c2ca */ /* 0x000fe200000e0000 */
[----:B------:R-:W-:Y:S01]  /*50e0*/  VOTEU.ALL UP2, P4 ;  /* 0x0000000000ff7886 */ /* 0x000fe20002040000 */
[----:B------:R-:W-:Y:S01]  /*50f0*/  UMOV UR16, 0x0 ;  /* 0x0000000000107882 */ /* 0x000fe20000000000 */
[----:B------:R-:W-:Y:S01]  /*5100*/  UMOV UR17, 0x10000000 ;  /* 0x1000000000117882 */ /* 0x000fe20000000000 */
[----:B------:R-:W-:Y:S01]  /*5110*/  @!UP1 UIADD3 UR40, UPT, UPT, UR6, 0x300, URZ ;  /* 0x0000030006289890 */ /* 0x000fe2000fffe0ff */
[----:B-1----:R-:W-:Y:S01]  /*5120*/  @!P4 IMAD.MOV.U32 R0, RZ, RZ, 0x1000 ;  /* 0x00001000ff00c424 */ /* 0x002fe200078e00ff */
[----:B------:R-:W-:Y:S01]  /*5130*/  UMOV UR44, UR36 ;  /* 0x00000024002c7c82 */ /* 0x000fe20008000000 */
[----:B------:R-:W-:Y:S01]  /*5140*/  @!UP1 UIADD3 UR10, UPT, UPT, UR42, 0x80, URZ ;  /* 0x000000802a0a9890 */ /* 0x000fe2000fffe0ff */
[----:B------:R-:W-:Y:S01]  /*5150*/  UMOV UR11, UR43 ;  /* 0x0000002b000b7c82 */ /* 0x000fe20008000000 */
[----:B------:R-:W-:Y:S02]  /*5160*/  UMOV UR12, UR36 ;  /* 0x00000024000c7c82 */ /* 0x000fe40008000000 */
[----:B------:R-:W-:Y:S01]  /*5170*/  IMAD.U32 R8, RZ, RZ, UR9 ;  /* 0x00000009ff087e24 */ /* 0x000fe2000f8e00ff */
[----:B------:R-:W-:Y:S01]  /*5180*/  UMOV UR9, UR41 ;  /* 0x0000002900097c82 */ /* 0x000fe20008000000 */
[----:B------:R-:W-:Y:S01]  /*5190*/  IMAD.U32 R9, RZ, RZ, UR8 ;  /* 0x00000008ff097e24 */ /* 0x000fe2000f8e00ff */
[----:B------:R-:W-:Y:S02]  /*51a0*/  @!UP1 UIADD3 UR8, UPT, UPT, UR6, 0xb00, URZ ;  /* 0x00000b0006089890 */ /* 0x000fe4000fffe0ff */
[----:B------:R-:W-:Y:S01]  /*51b0*/  @!P4 R2UR UR18, R8 ;  /* 0x000000000812c2ca */ /* 0x000fe200000e0000 */
[----:B------:R-:W-:Y:S01]  /*51c0*/  VOTEU.ALL UP1, P4 ;  /* 0x0000000000ff7886 */ /* 0x000fe20002020000 */
[----:B------:R-:W-:Y:S01]  /*51d0*/  @!P4 R2UR UR19, R9 ;  /* 0x000000000913c2ca */ /* 0x000fe200000e0000 */
[----:B------:R-:W-:Y:S01]  /*51e0*/  UPRMT UR14, UR37, 0x654, UR41 ;  /* 0x00000654250e7896 */ /* 0x000fe20008000029 */
[----:B------:R-:W-:Y:S05]  /*51f0*/  @!P4 IADD3 R8, P0, PT, R30, 0x580, RZ ;  /* 0x000005801e08c810 */ /* 0x000fea0007f1e0ff */
[----:B------:R-:W-:Y:S06]  /*5200*/  @!P4 IMAD.X R2, RZ, RZ, R31, P0 ;  /* 0x000000ffff02c224 */ /* 0x000fec00000e061f */
[----:B------:R1:W-:Y:S01]  /*5210*/  @!UP2 UTMALDG.3D [UR40], [UR18], desc[UR16] ;  /* 0x000010281200a5b4 */ /* 0x0003e20008011000 */
[----:B------:R1:W-:Y:S01]  /*5220*/  @!UP1 UTMALDG.3D [UR8], [UR18], desc[UR16] ;  /* 0x00001008120095b4 */ /* 0x0003e20008011000 */
[----:B------:R1:W-:Y:S01]  /*5230*/  @!P4 SYNCS.ARRIVE.TRANS64.RED.A0TR RZ, [UR6+0x100], R0 ;  /* 0x00010000ffffc9a7 */ /* 0x0003e20008300406 */
[----:B------:R-:W-:Y:S01]  /*5240*/  SYNCS.ARRIVE.TRANS64.RED.A1T0 RZ, [UR14], RZ ;  /* 0x000000ffffff79a7 */ /* 0x000fe2000810040e */
[----:B------:R-:W2:Y:S02]  /*5250*/  SYNCS.PHASECHK.TRANS64.TRYWAIT P2, [UR6+0x128], R14 ;  /* 0x0001280eff0075a7 */ /* 0x000ea40008041106 */
[----:B-12---:R-:W-:Y:S05]  /*5260*/  @!P2 BRA `(.L_x_106) ;  /* 0x0000005c0094a947 */ /* 0x006fea0003800000 */
.L_x_217:
        /* <DEDUP_REMOVED lines=8> */
[----:B------:R-:W-:Y:S01]  /*52f0*/  @!UP1 UIADD3 UR32, UPT, UPT, UR6, 0x1300, URZ ;  /* 0x0000130006209890 */ /* 0x000fe2000fffe0ff */
[----:B------:R-:W-:Y:S01]  /*5300*/  UMOV UR35, UR43 ;  /* 0x0000002b00237c82 */ /* 0x000fe20008000000 */
[----:B------:R-:W-:Y:S03]  /*5310*/  @!UP1 UIADD3 UR10, UPT, UPT, UR42, 0xa0, URZ ;  /* 0x000000a02a0a9890 */ /* 0x000fe6000fffe0ff */
[----:B------:R-:W-:Y:S01]  /*5320*/  IMAD.U32 R8, RZ, RZ, UR9 ;  /* 0x00000009ff087e24 */ /* 0x000fe2000f8e00ff */
[----:B------:R-:W-:Y:S01]  /*5330*/  UMOV UR9, UR33 ;  /* 0x0000002100097c82 */ /* 0x000fe20008000000 */
[----:B------:R-:W-:Y:S01]  /*5340*/  IMAD.U32 R9, RZ, RZ, UR8 ;  /* 0x00000008ff097e24 */ /* 0x000fe2000f8e00ff */
[----:B------:R-:W-:Y:S02]  /*5350*/  @!UP1 UIADD3 UR8, UPT, UPT, UR6, 0x1b00, URZ ;  /* 0x00001b0006089890 */ /* 0x000fe4000fffe0ff */
[----:B------:R-:W-:Y:S01]  /*5360*/  @!P4 R2UR UR18, R8 ;  /* 0x000000000812c2ca */ /* 0x000fe200000e0000 */
[----:B------:R-:W-:Y:S01]  /*5370*/  VOTEU.ALL UP1, P4 ;  /* 0x0000000000ff7886 */ /* 0x000fe20002020000 */
[----:B------:R-:W-:Y:S01]  /*5380*/  @!P4 R2UR UR19, R9 ;  /* 0x000000000913c2ca */ /* 0x000fe200000e0000 */
[----:B------:R-:W-:Y:S01]  /*5390*/  UMOV UR11, UR43 ;  /* 0x0000002b000b7c82 */ /* 0x000fe20008000000 */
[----:B------:R-:W-:Y:S01]  /*53a0*/  UMOV UR12, UR36 ;  /* 0x00000024000c7c82 */ /* 0x000fe20008000000 */
[----:B------:R-:W-:Y:S01]  /*53b0*/  UPRMT UR14, UR37, 0x654, UR33 ;  /* 0x00000654250e7896 */ /* 0x000fe20008000021 */
[----:B------:R-:W-:Y:S05]  /*53c0*/  @!P4 IADD3 R8, P0, PT, R30, 0x580, RZ ;  /* 0x000005801e08c810 */ /* 0x000fea0007f1e0ff */
[----:B------:R-:W-:Y:S04]  /*53d0*/  @!P4 IMAD.X R2, RZ, RZ, R31, P0 ;  /* 0x000000ffff02c224 */ /* 0x000fe800000e061f */
[----:B------:R1:W-:Y:S01]  /*53e0*/  @!UP2 UTMALDG.3D [UR32], [UR18], desc[UR16] ;  /* 0x000010201200a5b4 */ /* 0x0003e20008011000 */
[----:B------:R1:W-:Y:S01]  /*53f0*/  @!UP1 UTMALDG.3D [UR8], [UR18], desc[UR16] ;  /* 0x00001008120095b4 */ /* 0x0003e20008011000 */
[----:B------:R1:W-:Y:S01]  /*5400*/  @!P4 SYNCS.ARRIVE.TRANS64.RED.A0TR RZ, [UR6+0x108], R0 ;  /* 0x00010800ffffc9a7 */ /* 0x0003e20008300406 */
[----:B------:R-:W-:Y:S01]  /*5410*/  SYNCS.ARRIVE.TRANS64.RED.A1T0 RZ, [UR14], RZ ;  /* 0x000000ffffff79a7 */ /* 0x000fe2000810040e */
[----:B------:R-:W2:Y:S02]  /*5420*/  SYNCS.PHASECHK.TRANS64.TRYWAIT P2, [UR6+0x130], R14 ;  /* 0x0001300eff0075a7 */ /* 0x000ea40008041106 */
[----:B-12---:R-:W-:Y:S05]  /*5430*/  @!P2 BRA `(.L_x_107) ;  /* 0x0000005c0038a947 */ /* 0x006fea0003800000 */
.L_x_219:
[----:B------:R-:W2:Y:S01]  /*5440*/  LDC.64 R12, c[0x0][0xb18] ;  /* 0x0002c600ff0c7b82 */ /* 0x000ea20000000a00 */
[----:B------:R-:W-:Y:S01]  /*5450*/  @!P4 R2UR UR8, R2 ;  /* 0x000000000208c2ca */ /* 0x000fe200000e0000 */
[----:B------:R-:W-:Y:S01]  /*5460*/  VOTEU.ALL UP1, P4 ;  /* 0x0000000000ff7886 */ /* 0x000fe20002020000 */
[----:B------:R-:W-:Y:S01]  /*5470*/  @!P4 R2UR UR9, R8 ;  /* 0x000000000809c2ca */ /* 0x000fe200000e0000 */
[----:B------:R-:W-:Y:S01]  /*5480*/  VOTEU.ALL UP2, P4 ;  /* 0x0000000000ff7886 */ /* 0x000fe20002040000 */
[----:B------:R-:W-:Y:S03]  /*5490*/  UMOV UR16, 0x0 ;  /* 0x0000000000107882 */ /* 0x000fe60000000000 */
[----:B------:R-:W4:Y:S01]  /*54a0*/  @!P1 LDC R2, c[0x0][0xb0c] ;  /* 0x0002c300ff029b82 */ /* 0x000f220000000800 */
[----:B------:R-:W-:Y:S01]  /*54b0*/  @!UP1 UIADD3 UR26, UPT, UPT, UR42, 0x40, URZ ;  /* 0x000000402a1a9890 */ /* 0x000fe2000fffe0ff */
[----:B-1----:R-:W-:Y:S01]  /*54c0*/  @!P4 IMAD.MOV.U32 R0, RZ, RZ, 0x1000 ;  /* 0x00001000ff00c424 */ /* 0x002fe200078e00ff */
[----:B------:R-:W-:Y:S01]  /*54d0*/  @!UP1 UIADD3 UR24, UPT, UPT, UR6, 0x2300, URZ ;  /* 0x0000230006189890 */ /* 0x000fe2000fffe0ff */
[----:B------:R-:W-:Y:S01]  /*54e0*/  @P3 SHF.R.U32.HI R26, RZ, 0x10, R21 ;  /* 0x00000010ff1a3819 */ /* 0x000fe20000011615 */
[----:B------:R-:W-:Y:S01]  /*54f0*/  UMOV UR17, 0x10000000 ;  /* 0x1000000000117882 */ /* 0x000fe20000000000 */
[----:B------:R-:W-:Y:S01]  /*5500*/  UMOV UR27, UR43 ;  /* 0x0000002b001b7c82 */ /* 0x000fe20008000000 */
[----:B------:R-:W-:Y:S01]  /*5510*/  UMOV UR28, UR36 ;  /* 0x00000024001c7c82 */ /* 0x000fe20008000000 */
[----:B------:R-:W-:Y:S01]  /*5520*/  IMAD.U32 R9, RZ, RZ, UR8 ;  /* 0x00000008ff097e24 */ /* 0x000fe2000f8e00ff */
[----:B------:R-:W-:Y:S01]  /*5530*/  @!UP1 UIADD3 UR10, UPT, UPT, UR42, 0xc0, URZ ;  /* 0x000000c02a0a9890 */ /* 0x000fe2000fffe0ff */
[----:B------:R-:W-:Y:S01]  /*5540*/  IMAD.U32 R8, RZ, RZ, UR9 ;  /* 0x00000009ff087e24 */ /* 0x000fe2000f8e00ff */
[----:B------:R-:W-:Y:S01]  /*5550*/  @!UP1 UIADD3 UR8, UPT, UPT, UR6, 0x2b00, URZ ;  /* 0x00002b0006089890 */ /* 0x000fe2000fffe0ff */
[----:B------:R-:W-:Y:S01]  /*5560*/  VIADD R28, R28, 0x1 ;  /* 0x000000011c1c7836 */ /* 0x000fe20000000000 */
[----:B------:R-:W-:Y:S01]  /*5570*/  @!P4 R2UR UR19, R9 ;  /* 0x000000000913c2ca */ /* 0x000fe200000e0000 */
[----:B------:R-:W-:Y:S01]  /*5580*/  VOTEU.ALL UP1, P4 ;  /* 0x0000000000ff7886 */ /* 0x000fe20002020000 */
[----:B------:R-:W-:Y:S01]  /*5590*/  @!P4 R2UR UR18, R8 ;  /* 0x000000000812c2ca */ /* 0x000fe200000e0000 */
[----:B------:R-:W-:Y:S01]  /*55a0*/  UMOV UR9, UR25 ;  /* 0x0000001900097c82 */ /* 0x000fe20008000000 */
[----:B------:R-:W1:Y:S01]  /*55b0*/  LDC.64 R8, c[0x0][0xb10] ;  /* 0x0002c400ff087b82 */ /* 0x000e620000000a00 */
[----:B------:R-:W-:Y:S01]  /*55c0*/  UMOV UR11, UR43 ;  /* 0x0000002b000b7c82 */ /* 0x000fe20008000000 */
[----:B------:R-:W-:Y:S01]  /*55d0*/  UMOV UR12, UR36 ;  /* 0x00000024000c7c82 */ /* 0x000fe20008000000 */
[----:B------:R-:W-:Y:S08]  /*55e0*/  UPRMT UR14, UR37, 0x654, UR25 ;  /* 0x00000654250e7896 */ /* 0x000ff00008000019 */
[----:B------:R1:W-:Y:S01]  /*55f0*/  @!UP2 UTMALDG.3D [UR24], [UR18], desc[UR16] ;  /* 0x000010181200a5b4 */ /* 0x0003e20008011000 */
[----:B------:R1:W-:Y:S01]  /*5600*/  @!UP1 UTMALDG.3D [UR8], [UR18], desc[UR16] ;  /* 0x00001008120095b4 */ /* 0x0003e20008011000 */
[----:B------:R5:W-:Y:S01]  /*5610*/  @!P4 SYNCS.ARRIVE.TRANS64.RED.A0TR RZ, [UR6+0x110], R0 ;  /* 0x00011000ffffc9a7 */ /* 0x000be20008300406 */
[C---:B-1----:R-:W-:Y:S01]  /*5620*/  @!P1 IMAD.HI.U32 R8, R11.reuse, R8, RZ ;  /* 0x000000080b089227 */ /* 0x042fe200078e00ff */
[----:B--2---:R-:W-:Y:S02]  /*5630*/  @!P1 ISETP.NE.AND P0, PT, R12, 0x1, PT ;  /* 0x000000010c00980c */ /* 0x004fe40003f05270 */
[----:B----4-:R-:W-:Y:S01]  /*5640*/  @!P1 ISETP.NE.AND P2, PT, R2, 0x1, PT ;  /* 0x000000010200980c */ /* 0x010fe20003f45270 */
[C---:B------:R-:W-:Y:S01]  /*5650*/  @!P1 IMAD.HI.U32 R13, R10.reuse, R13, RZ ;  /* 0x0000000d0a0d9227 */ /* 0x040fe200078e00ff */
[----:B------:R-:W-:Y:S04]  /*5660*/  @!P1 SHF.R.U32.HI R8, RZ, R9, R8 ;  /* 0x00000009ff089219 */ /* 0x000fe80000011608 */
[----:B------:R-:W-:Y:S01]  /*5670*/  @!P1 SEL R8, R11, R8, !P2 ;  /* 0x000000080b089207 */ /* 0x000fe20005000000 */
[----:B------:R-:W-:Y:S01]  /*5680*/  SYNCS.ARRIVE.TRANS64.RED.A1T0 RZ, [UR14], RZ ;  /* 0x000000ffffff79a7 */ /* 0x000fe2000810040e */
[----:B------:R-:W1:Y:S01]  /*5690*/  SYNCS.PHASECHK.TRANS64.TRYWAIT P5, [UR6+0x138], R14 ;  /* 0x0001380eff0075a7 */ /* 0x000e6200080a1106 */
[----:B-----5:R-:W2:Y:S02]  /*56a0*/  @!P1 LDC R0, c[0x0][0xb20] ;  /* 0x0002c800ff009b82 */ /* 0x020ea40000000800 */
[----:B--2---:R-:W-:Y:S04]  /*56b0*/  @!P1 SHF.R.U32.HI R0, RZ, R0, R13 ;  /* 0x00000000ff009219 */ /* 0x004fe8000001160d */
[----:B------:R-:W-:Y:S05]  /*56c0*/  @!P1 SEL R9, R10, R0, !P0 ;  /* 0x000000000a099207 */ /* 0x000fea0004000000 */
[----:B------:R-:W-:Y:S02]  /*56d0*/  @!P1 IMAD.IADD R0, R9, 0x1, -R8 ;  /* 0x0000000109009824 */ /* 0x000fe400078e0a08 */
[----:B------:R-:W-:Y:S02]  /*56e0*/  @!P1 IMAD.IADD R8, R8, 0x1, -R9 ;  /* 0x0000000108089824 */ /* 0x000fe400078e0a09 */
[----:B------:R-:W-:Y:S02]  /*56f0*/  @!P1 IMAD R11, R0, R2, R11 ;  /* 0x00000002000b9224 */ /* 0x000fe400078e020b */
[----:B------:R-:W-:Y:S01]  /*5700*/  @!P1 IMAD R10, R8, R12, R10 ;  /* 0x0000000c080a9224 */ /* 0x000fe200078e020a */
[----:B-1----:R-:W-:Y:S06]  /*5710*/  @!P5 BRA `(.L_x_108) ;  /* 0x000000580098d947 */ /* 0x002fec0003800000 */
.L_x_221:
[----:B------:R-:W-:Y:S01]  /*5720*/  @!P4 IADD3 R2, P0, PT, R30, 0x580, RZ ;  /* 0x000005801e02c810 */ /* 0x000fe20007f1e0ff */
[----:B------:R-:W-:Y:S01]  /*5730*/  VOTEU.ALL UP1, P4 ;  /* 0x0000000000ff7886 */ /* 0x000fe20002020000 */
[----:B------:R-:W-:Y:S01]  /*5740*/  VOTEU.ALL UP2, P4 ;  /* 0x0000000000ff7886 */ /* 0x000fe20002040000 */
[----:B------:R-:W-:Y:S01]  /*5750*/  UMOV UR14, 0x0 ;  /* 0x00000000000e7882 */ /* 0x000fe20000000000 */
[----:B------:R-:W-:Y:S01]  /*5760*/  @!P4 R2UR UR9, R2 ;  /* 0x000000000209c2ca */ /* 0x000fe200000e0000 */
[----:B-1----:R-:W-:Y:S01]  /*5770*/  @!P4 IMAD.X R0, RZ, RZ, R31, P0 ;  /* 0x000000ffff00c224 */ /* 0x002fe200000e061f */
[----:B------:R-:W-:Y:S01]  /*5780*/  @!UP1 UIADD3 UR17, UPT, UPT, UR6, 0x118, URZ ;  /* 0x0000011806119890 */ /* 0x000fe2000fffe0ff */
[----:B------:R-:W-:Y:S01]  /*5790*/  ISETP.NE.AND P0, PT, R28, 0x2, PT ;  /* 0x000000021c00780c */ /* 0x000fe20003f05270 */
[----:B------:R-:W-:Y:S01]  /*57a0*/  @!UP1 UIADD3 UR18, UPT, UPT, UR42, 0x60, URZ ;  /* 0x000000602a129890 */ /* 0x000fe2000fffe0ff */
[----:B------:R-:W-:Y:S01]  /*57b0*/  LOP3.LUT R29, R29, 0x1, RZ, 0x3c, !PT ;  /* 0x000000011d1d7812 */ /* 0x000fe200078e3cff */
[----:B------:R-:W-:Y:S01]  /*57c0*/  @!UP1 UIADD3 UR16, UPT, UPT, UR6, 0x3300, URZ ;  /* 0x0000330006109890 */ /* 0x000fe2000fffe0ff */
[----:B------:R-:W-:Y:S01]  /*57d0*/  @!P4 R2UR UR8, R0 ;  /* 0x000000000008c2ca */ /* 0x000fe200000e0000 */
[----:B------:R-:W-:Y:S01]  /*57e0*/  UMOV UR15, 0x10000000 ;  /* 0x10000000000f7882 */ /* 0x000fe20000000000 */
[----:B------:R-:W-:Y:S01]  /*57f0*/  UMOV UR19, UR43 ;  /* 0x0000002b00137c82 */ /* 0x000fe20008000000 */
[----:B------:R-:W-:Y:S01]  /*5800*/  UMOV UR20, UR36 ;  /* 0x0000002400147c82 */ /* 0x000fe20008000000 */
[----:B------:R-:W-:Y:S01]  /*5810*/  @!UP1 UIADD3 UR10, UPT, UPT, UR42, 0xe0, URZ ;  /* 0x000000e02a0a9890 */ /* 0x000fe2000fffe0ff */
[----:B------:R-:W-:Y:S01]  /*5820*/  SEL R0, RZ, 0x1, P0 ;  /* 0x00000001ff007807 */ /* 0x000fe20000000000 */
[----:B------:R-:W-:Y:S01]  /*5830*/  IMAD.U32 R8, RZ, RZ, UR9 ;  /* 0x00000009ff087e24 */ /* 0x000fe2000f8e00ff */
[----:B------:R-:W-:Y:S01]  /*5840*/  UMOV UR11, UR43 ;  /* 0x0000002b000b7c82 */ /* 0x000fe20008000000 */
[----:B------:R-:W-:Y:S01]  /*5850*/  UMOV UR12, UR36 ;  /* 0x00000024000c7c82 */ /* 0x000fe20008000000 */
[----:B------:R-:W-:Y:S01]  /*5860*/  UMOV UR9, UR17 ;  /* 0x0000001100097c82 */ /* 0x000fe20008000000 */
[----:B------:R-:W-:Y:S01]  /*5870*/  @P3 R2UR UR36, R26 ;  /* 0x000000001a2432ca */ /* 0x000fe200000e0000 */
[----:B------:R-:W-:Y:S01]  /*5880*/  IMAD.IADD R15, R10, 0x1, R96 ;  /* 0x000000010a0f7824 */ /* 0x000fe200078e0260 */
[----:B------:R-:W-:Y:S01]  /*5890*/  @!P4 R2UR UR22, R8 ;  /* 0x000000000816c2ca */ /* 0x000fe200000e0000 */
[----:B------:R-:W-:Y:S01]  /*58a0*/  IMAD.U32 R9, RZ, RZ, UR8 ;  /* 0x00000008ff097e24 */ /* 0x000fe2000f8e00ff */
[----:B------:R-:W-:Y:S01]  /*58b0*/  @!UP1 UIADD3 UR8, UPT, UPT, UR6, 0x3b00, URZ ;  /* 0x00003b0006089890 */ /* 0x000fe2000fffe0ff */
[----:B------:R-:W-:Y:S01]  /*58c0*/  LOP3.LUT R27, R27, R0, RZ, 0x3c, !PT ;  /* 0x000000001b1b7212 */ /* 0x000fe200078e3cff */
[----:B------:R-:W-:Y:S01]  /*58d0*/  VOTEU.ALL UP1, P4 ;  /* 0x0000000000ff7886 */ /* 0x000fe20002020000 */
[----:B------:R-:W-:Y:S01]  /*58e0*/  IMAD.IADD R14, R11, 0x1, R97 ;  /* 0x000000010b0e7824 */ /* 0x000fe200078e0261 */
[----:B------:R-:W-:Y:S02]  /*58f0*/  @!P4 R2UR UR23, R9 ;  /* 0x000000000917c2ca */ /* 0x000fe400000e0000 */
[----:B------:R-:W-:Y:S11]  /*5900*/  SEL R28, R28, RZ, P0 ;  /* 0x000000ff1c1c7207 */ /* 0x000ff60000000000 */
[----:B------:R4:W-:Y:S01]  /*5910*/  @!UP2 UTMALDG.3D [UR16], [UR22], desc[UR14] ;  /* 0x00000e101600a5b4 */ /* 0x0009e20008011000 */
[----:B------:R4:W-:Y:S01]  /*5920*/  @!UP1 UTMALDG.3D [UR8], [UR22], desc[UR14] ;  /* 0x00000e08160095b4 */ /* 0x0009e20008011000 */
[----:B------:R4:W-:Y:S01]  /*5930*/  @!P4 SYNCS.ARRIVE.TRANS64.RED.A0TR RZ, [UR6+0x118], R25 ;  /* 0x00011819ffffc9a7 */ /* 0x0009e20008300406 */
[----:B------:R-:W-:Y:S01]  /*5940*/  UPLOP3.LUT UP1, UPT, UPT, UPT, UPT, 0x80, 0x8 ;  /* 0x000000000008789c */ /* 0x000fe20003f2f070 */
[----:B------:R-:W-:Y:S01]  /*5950*/  SYNCS.ARRIVE.TRANS64.RED.A1T0 RZ, [UR7], RZ ;  /* 0x000000ffffff79a7 */ /* 0x000fe20008100407 */
[----:B------:R-:W-:Y:S09]  /*5960*/  @P3 BRA `(.L_x_109) ;  /* 0xfffffff000343947 */ /* 0x000ff2000383ffff */
[----:B------:R-:W-:-:S04]  /*5970*/  SHF.L.U32 R2, R29, 0x1f, RZ ;  /* 0x0000001f1d027819 */ /* 0x000fc800000006ff */
[----:B------:R-:W1:Y:S02]  /*5980*/  SYNCS.PHASECHK.TRANS64.TRYWAIT P0, [UR6+0x120], R2 ;  /* 0x00012002ff0075a7 */ /* 0x000e640008001106 */
[----:B-1----:R-:W-:Y:S05]  /*5990*/  @!P0 BRA `(.L_x_110) ;  /* 0x0000005800108947 */ /* 0x002fea0003800000 */
.L_x_223:
[----:B------:R-:W2:Y:S02]  /*59a0*/  SYNCS.PHASECHK.TRANS64.TRYWAIT P0, [UR6+0x128], R2 ;  /* 0x00012802ff0075a7 */ /* 0x000ea40008001106 */
[----:B--2---:R-:W-:Y:S05]  /*59b0*/  @!P0 BRA `(.L_x_111) ;  /* 0x0000005800208947 */ /* 0x004fea0003800000 */
.L_x_225:
[----:B------:R-:W2:Y:S02]  /*59c0*/  SYNCS.PHASECHK.TRANS64.TRYWAIT P0, [UR6+0x130], R2 ;  /* 0x00013002ff0075a7 */ /* 0x000ea40008001106 */
[----:B--2---:R-:W-:Y:S05]  /*59d0*/  @!P0 BRA `(.L_x_112) ;  /* 0x0000005800308947 */ /* 0x004fea0003800000 */
.L_x_227:
[----:B-1----:R-:W-:-:S07]  /*59e0*/  MOV R0, UR6 ;  /* 0x0000000600007c02 */ /* 0x002fce0008000f00 */
.L_x_113:
[----:B-1----:R-:W-:-:S04]  /*59f0*/  SHF.L.U32 R2, R29, 0x1f, RZ ;  /* 0x0000001f1d027819 */ /* 0x002fc800000006ff */
[----:B------:R1:W2:Y:S03]  /*5a00*/  SYNCS.PHASECHK.TRANS64.TRYWAIT P0, [R0+URZ+0x138], R2 ;  /* 0x00013802000075a7 */ /* 0x0002a600080011ff */
[----:B--2---:R-:W-:Y:S05]  /*5a10*/  @!P0 NANOSLEEP.SYNCS 0x989680 ;  /* 0x009896800000895d */ /* 0x004fea0003900000 */
[----:B------:R-:W2:Y:S02]  /*5a20*/  @!P0 SYNCS.PHASECHK.TRANS64 P0, [R0+URZ+0x138], R2 ;  /* 0x00013802000085a7 */ /* 0x000ea400080010ff */
[----:B--2-4-:R-:W-:Y:S05]  /*5a30*/  @P0 EXIT ;  /* 0x000000000000094d */ /* 0x014fea0003800000 */
[----:B------:R-:W-:Y:S05]  /*5a40*/  BRA `(.L_x_113) ;  /* 0xfffffffc00e87947 */ /* 0x000fea000383ffff */
.L_x_98:
[----:B------:R-:W-:-:S06]  /*5a50*/  UISETP.GE.AND UP1, UPT, UR10, 0x4, UPT ;  /* 0x000000040a00788c */ /* 0x000fcc000bf26270 */
[----:B------:R-:W-:-:S13]  /*5a60*/  PLOP3.LUT P0, PT, PT, PT, UP1, 0x80, 0x8 ;  /* 0x000000000008781c */ /* 0x000fda0003f0f018 */
[----:B------:R-:W-:Y:S05]  /*5a70*/  @!P0 EXIT ;  /* 0x000000000000894d */ /* 0x000fea0003800000 */
[----:B------:R-:W-:Y:S01]  /*5a80*/  BAR.SYNC.DEFER_BLOCKING 0x6, 0xa0 ;  /* 0x0182800000007b1d */ /* 0x000fe20000010000 */
[----:B------:R-:W-:Y:S01]  /*5a90*/  IMAD.SHL.U32 R4, R104, 0x200000, RZ ;  /* 0x0020000068047824 */ /* 0x000fe200078e00ff */
[----:B------:R-:W-:Y:S01]  /*5aa0*/  LOP3.LUT R110, R2, 0x20, R113, 0xf8, !PT ;  /* 0x00000020026e7812 */ /* 0x000fe200078ef871 */
[C---:B------:R-:W-:Y:S01]  /*5ab0*/  IMAD.SHL.U32 R103, R113.reuse, 0x20, RZ ;  /* 0x0000002071677824 */ /* 0x040fe200078e00ff */
[----:B------:R-:W-:Y:S01]  /*5ac0*/  CS2R R108, SRZ ;  /* 0x00000000006c7805 */ /* 0x000fe2000001ff00 */
[C---:B------:R-:W-:Y:S01]  /*5ad0*/  IMAD.U32 R85, R113.reuse, 0x10000, RZ ;  /* 0x0001000071557824 */ /* 0x040fe200078e00ff */
[----:B------:R-:W-:Y:S02]  /*5ae0*/  UMOV UR49, 0x400 ;  /* 0x0000040000317882 */ /* 0x000fe40000000000 */
[----:B------:R-:W1:Y:S01]  /*5af0*/  LDC R101, c[0x0][0x370] ;  /* 0x0000dc00ff657b82 */ /* 0x000e620000000800 */
[----:B------:R-:W-:Y:S01]  /*5b00*/  ULEA UR49, UR37, UR49, 0x18 ;  /* 0x0000003125317291 */ /* 0x000fe2000f8ec0ff */
[----:B------:R-:W-:Y:S01]  /*5b10*/  IMAD.SHL.U32 R3, R113, 0x4, RZ ;  /* 0x0000000471037824 */ /* 0x000fe200078e00ff */
[----:B------:R-:W-:Y:S01]  /*5b20*/  LOP3.LUT R4, R4, 0x200000, RZ, 0xc0, !PT ;  /* 0x0020000004047812 */ /* 0x000fe200078ec0ff */
[----:B------:R-:W-:Y:S01]  /*5b30*/  IMAD.SHL.U32 R5, R104, 0x400, RZ ;  /* 0x0000040068057824 */ /* 0x000fe200078e00ff */
[C---:B------:R-:W-:Y:S01]  /*5b40*/  LOP3.LUT R6, R103.reuse, 0x80, RZ, 0xc0, !PT ;  /* 0x0000008067067812 */ /* 0x040fe200078ec0ff */
[----:B------:R-:W-:Y:S01]  /*5b50*/  UIADD3 UR4, UPT, UPT, UR49, 0x4300, URZ ;  /* 0x0000430031047890 */ /* 0x000fe2000fffe0ff */
[----:B------:R-:W-:Y:S01]  /*5b60*/  LOP3.LUT R102, R103, 0xb60, RZ, 0xc0, !PT ;  /* 0x00000b6067667812 */ /* 0x000fe200078ec0ff */
[----:B------:R-:W2:Y:S01]  /*5b70*/  LDC R42, c[0x0][0xb0c] ;  /* 0x0002c300ff2a7b82 */ /* 0x000ea20000000800 */
[----:B------:R-:W-:Y:S01]  /*5b80*/  LOP3.LUT R85, R4, 0x400000, R85, 0xf8, !PT ;  /* 0x0040000004557812 */ /* 0x000fe200078ef855 */
[----:B------:R-:W-:Y:S01]  /*5b90*/  IMAD.SHL.U32 R111, R113, 0x2, RZ ;  /* 0x00000002716f7824 */ /* 0x000fe200078e00ff */
[----:B------:R-:W-:Y:S01]  /*5ba0*/  LOP3.LUT P0, RZ, R103, 0x80, RZ, 0xc0, !PT ;  /* 0x0000008067ff7812 */ /* 0x000fe2000780c0ff */
[----:B------:R-:W-:Y:S01]  /*5bb0*/  IMAD.MOV.U32 R84, RZ, RZ, RZ ;  /* 0x000000ffff547224 */ /* 0x000fe200078e00ff */
[----:B------:R-:W-:Y:S01]  /*5bc0*/  LOP3.LUT R3, R6, 0x10, R3, 0xf8, !PT ;  /* 0x0000001006037812 */ /* 0x000fe200078ef803 */
[----:B------:R-:W-:Y:S01]  /*5bd0*/  IMAD.MOV.U32 R116, RZ, RZ, RZ ;  /* 0x000000ffff747224 */ /* 0x000fe200078e00ff */
[----:B------:R-:W-:Y:S01]  /*5be0*/  LOP3.LUT R102, R102, 0x400, R5, 0xf8, !PT ;  /* 0x0000040066667812 */ /* 0x000fe200078ef805 */
[----:B------:R-:W3:Y:S01]  /*5bf0*/  LDC R99, c[0x0][0xb20] ;  /* 0x0002c800ff637b82 */ /* 0x000ee20000000800 */
[----:B------:R-:W4:Y:S01]  /*5c00*/  LDS R0, [UR49+0x200] ;  /* 0x00020031ff007984 */ /* 0x000f220008000800 */
[----:B------:R-:W-:-:S02]  /*5c10*/  P2R R7, PR, RZ, 0x1 ;  /* 0x00000001ff077803 */ /* 0x000fc40000000000 */
[----:B------:R-:W-:Y:S02]  /*5c20*/  CS2R R106, SRZ ;  /* 0x00000000006a7805 */ /* 0x000fe4000001ff00 */
[----:B------:R-:W-:Y:S01]  /*5c30*/  LOP3.LUT R102, R102, R3, RZ, 0xfc, !PT ;  /* 0x0000000366667212 */ /* 0x000fe200078efcff */
[----:B------:R-:W-:Y:S01]  /*5c40*/  IMAD.U32 R112, RZ, RZ, UR4 ;  /* 0x00000004ff707e24 */ /* 0x000fe2000f8e00ff */
[----:B------:R-:W-:Y:S01]  /*5c50*/  LOP3.LUT R113, R113, 0x60, RZ, 0xc0, !PT ;  /* 0x0000006071717812 */ /* 0x000fe200078ec0ff */
[----:B------:R-:W1:Y:S01]  /*5c60*/  LDCU.64 UR52, c[0x0][0x348] ;  /* 0x00006900ff3477ac */ /* 0x000e620008000a00 */
[----:B------:R-:W1:Y:S01]  /*5c70*/  LDC R41, c[0x0][0xb30] ;  /* 0x0002cc00ff297b82 */ /* 0x000e620000000800 */
[----:B------:R-:W-:Y:S01]  /*5c80*/  LOP3.LUT R111, R111, 0x80, RZ, 0xc0, !PT ;  /* 0x000000806f6f7812 */ /* 0x000fe200078ec0ff */
[----:B------:R-:W1:Y:S01]  /*5c90*/  LDCU UR51, c[0x0][0x388] ;  /* 0x00007100ff3377ac */ /* 0x000e620008000800 */
[----:B------:R-:W1:Y:S05]  /*5ca0*/  LDCU UR50, c[0x0][0x384] ;  /* 0x00007080ff3277ac */ /* 0x000e6a0008000800 */
[----:B------:R-:W1:Y:S01]  /*5cb0*/  LDC.64 R94, c[0x0][0xb10] ;  /* 0x0002c400ff5e7b82 */ /* 0x000e620000000a00 */
[----:B------:R-:W1:Y:S01]  /*5cc0*/  LDCU.64 UR38, c[0x0][0x888] ;  /* 0x00011100ff2677ac */ /* 0x000e620008000a00 */
[----:B------:R-:W1:Y:S06]  /*5cd0*/  LDCU.64 UR44, c[0x0][0x8c0] ;  /* 0x00011800ff2c77ac */ /* 0x000e6c0008000a00 */
[----:B------:R-:W1:Y:S01]  /*5ce0*/  LDC.64 R38, c[0x0][0xb18] ;  /* 0x0002c600ff267b82 */ /* 0x000e620000000a00 */
[----:B------:R-:W-:-:S07]  /*5cf0*/  UIADD3 UR48, UPT, UPT, UR49, 0x300, URZ ;  /* 0x0000030031307890 */ /* 0x000fce000fffe0ff */
[----:B------:R-:W1:Y:S08]  /*5d00*/  LDC.64 R90, c[0x0][0x888] ;  /* 0x00022200ff5a7b82 */ /* 0x000e700000000a00 */
[----:B------:R-:W1:Y:S01]  /*5d10*/  LDC.64 R36, c[0x0][0xb28] ;  /* 0x0002ca00ff247b82 */ /* 0x000e620000000a00 */
[----:B----4-:R-:W-:-:S07]  /*5d20*/  IMAD.IADD R85, R0, 0x1, R85 ;  /* 0x0000000100557824 */ /* 0x010fce00078e0255 */
[----:B------:R-:W4:Y:S08]  /*5d30*/  LDC.64 R92, c[0x0][0x890] ;  /* 0x00022400ff5c7b82 */ /* 0x000f300000000a00 */
[----:B------:R-:W1:Y:S08]  /*5d40*/  LDC.64 R88, c[0x0][0x8b0] ;  /* 0x00022c00ff587b82 */ /* 0x000e700000000a00 */
[----:B------:R-:W1:Y:S08]  /*5d50*/  LDC.64 R86, c[0x0][0x8a8] ;  /* 0x00022a00ff567b82 */ /* 0x000e700000000a00 */
[----:B--23--:R-:W1:Y:S02]  /*5d60*/  LDC R100, c[0x0][0x374] ;  /* 0x0000dd00ff647b82 */ /* 0x00ce640000000800 */
.L_x_157:
[----:B------:R-:W-:Y:S02]  /*5d70*/  LEA R0, R116, UR49, 0x3 ;  /* 0x0000003174007c11 */ /* 0x000fe4000f8e18ff */
[----:B------:R-:W-:Y:S02]  /*5d80*/  SHF.L.U32 R2, R108, 0x1f, RZ ;  /* 0x0000001f6c027819 */ /* 0x000fe400000006ff */
[----:B------:R-:W-:Y:S02]  /*5d90*/  LEA R16, R116, UR49, 0x4 ;  /* 0x0000003174107c11 */ /* 0x000fe4000f8e20ff */
[----:B------:R-:W2:Y:S02]  /*5da0*/  SYNCS.PHASECHK.TRANS64.TRYWAIT P0, [R0+URZ+0x150], R2 ;  /* 0x00015002000075a7 */ /* 0x000ea400080011ff */
[----:B-12---:R-:W-:Y:S05]  /*5db0*/  @!P0 BRA `(.L_x_114) ;  /* 0x0000005400508947 */ /* 0x006fea0003800000 */
.L_x_228:
[----:B------:R-:W3:Y:S01]  /*5dc0*/  LDC.64 R10, c[0x0][0xb10] ;  /* 0x0002c400ff0a7b82 */ /* 0x000ee20000000a00 */
[----:B------:R-:W4:Y:S01]  /*5dd0*/  LDS.128 R16, [R16+0x1e0] ;  /* 0x0001e00010107984 */ /* 0x000f220000000c00 */
[----:B-1----:R-:W-:Y:S01]  /*5de0*/  ISETP.NE.AND P1, PT, R41, 0x1, PT ;  /* 0x000000012900780c */ /* 0x002fe20003f25270 */
[----:B--2---:R-:W-:Y:S01]  /*5df0*/  VIADD R0, R0, 0x160 ;  /* 0x0000016000007836 */ /* 0x004fe20000000000 */
[----:B------:R-:W-:Y:S04]  /*5e00*/  ISETP.GE.AND P0, PT, R40, 0x1, PT ;  /* 0x000000012800780c */ /* 0x000fe80003f06270 */
[----:B------:R-:W1:Y:S01]  /*5e10*/  LDC.64 R8, c[0x0][0xb18] ;  /* 0x0002c600ff087b82 */ /* 0x000e620000000a00 */
[----:B------:R-:W-:Y:S01]  /*5e20*/  PRMT R0, RZ, 0x654, R0 ;  /* 0x00000654ff007816 */ /* 0x000fe20000000000 */
[----:B------:R-:W-:Y:S01]  /*5e30*/  @!PT LDS RZ, [RZ] ;  /* 0x00000000fffff984 */ /* 0x000fe20000000800 */
[----:B------:R-:W-:Y:S01]  /*5e40*/  @!PT LDS RZ, [RZ] ;  /* 0x00000000fffff984 */ /* 0x000fe20000000800 */
[----:B------:R-:W-:Y:S01]  /*5e50*/  @!PT LDS RZ, [RZ] ;  /* 0x00000000fffff984 */ /* 0x000fe20000000800 */
[----:B------:R-:W-:Y:S01]  /*5e60*/  @!PT LDS RZ, [RZ] ;  /* 0x00000000fffff984 */ /* 0x000fe20000000800 */
[----:B------:R2:W-:Y:S06]  /*5e70*/  MEMBAR.ALL.CTA ;  /* 0x0000000000007992 */ /* 0x0005ec0000008000 */
[----:B--2---:R-:W2:Y:S01]  /*5e80*/  FENCE.VIEW.ASYNC.S ;  /* 0x00000000000073c6 */ /* 0x004ea20000000000 */
[----:B------:R-:W1:Y:S08]  /*5e90*/  @!P1 LDC R12, c[0x0][0xb20] ;  /* 0x0002c800ff0c9b82 */ /* 0x000e700000000800 */
[----:B------:R-:W1:Y:S01]  /*5ea0*/  @!P1 LDC R7, c[0x0][0xb0c] ;  /* 0x0002c300ff079b82 */ /* 0x000e620000000800 */
[----:B--2---:R2:W-:Y:S01]  /*5eb0*/  SYNCS.ARRIVE.TRANS64.RED.A1T0 RZ, [R0+URZ], RZ ;  /* 0x000000ff00ff79a7 */ /* 0x0045e200081004ff */
[----:B----4-:R-:W-:Y:S04]  /*5ec0*/  LOP3.LUT P4, RZ, R18, 0x1, RZ, 0xc0, !PT ;  /* 0x0000000112ff7812 */ /* 0x010fe8000788c0ff */
[----:B------:R-:W-:Y:S09]  /*5ed0*/  P2R R114, PR, RZ, 0x10 ;  /* 0x00000010ff727803 */ /* 0x000ff20000000000 */
[----:B------:R-:W-:Y:S02]  /*5ee0*/  @P4 MOV R44, R16 ;  /* 0x00000010002c4202 */ /* 0x000fe40000000f00 */
[----:B------:R-:W-:Y:S01]  /*5ef0*/  @P4 LOP3.LUT R43, R17, 0xffff, RZ, 0xc0, !PT ;  /* 0x0000ffff112b4812 */ /* 0x000fe200078ec0ff */
[----:B--23--:R-:W-:Y:S06]  /*5f00*/  @!P0 BRA `(.L_x_115) ;  /* 0x0000000000a48947 */ /* 0x00cfec0003800000 */
[----:B------:R-:W-:Y:S01]  /*5f10*/  IMAD.HI.U32 R0, R100, R39, RZ ;  /* 0x0000002764007227 */ /* 0x000fe200078e00ff */
[----:B------:R-:W-:Y:S02]  /*5f20*/  ISETP.NE.AND P0, PT, R38, 0x1, PT ;  /* 0x000000012600780c */ /* 0x000fe40003f05270 */
[----:B------:R-:W-:Y:S01]  /*5f30*/  ISETP.NE.AND P2, PT, R40, 0x1, PT ;  /* 0x000000012800780c */ /* 0x000fe20003f45270 */
[----:B------:R-:W-:Y:S01]  /*5f40*/  IMAD.HI.U32 R4, R101, R94, RZ ;  /* 0x0000005e65047227 */ /* 0x000fe200078e00ff */
[----:B------:R-:W-:Y:S02]  /*5f50*/  SHF.R.U32.HI R0, RZ, R99, R0 ;  /* 0x00000063ff007219 */ /* 0x000fe40000011600 */
[----:B------:R-:W-:Y:S01]  /*5f60*/  ISETP.NE.AND P3, PT, R42, 0x1, PT ;  /* 0x000000012a00780c */ /* 0x000fe20003f65270 */
[----:B------:R-:W-:Y:S01]  /*5f70*/  IMAD.HI.U32 R6, R43, R39, RZ ;  /* 0x000000272b067227 */ /* 0x000fe200078e00ff */
[-C--:B------:R-:W-:Y:S02]  /*5f80*/  SHF.R.U32.HI R4, RZ, R95.reuse, R4 ;  /* 0x0000005fff047219 */ /* 0x080fe40000011604 */
[----:B------:R-:W-:Y:S01]  /*5f90*/  SEL R0, R100, R0, !P0 ;  /* 0x0000000064007207 */ /* 0x000fe20004000000 */
[----:B------:R-:W-:Y:S01]  /*5fa0*/  IMAD.HI.U32 R5, R44, R94, RZ ;  /* 0x0000005e2c057227 */ /* 0x000fe200078e00ff */
[----:B------:R-:W-:Y:S03]  /*5fb0*/  SEL R4, R101, R4, !P3 ;  /* 0x0000000465047207 */ /* 0x000fe60005800000 */
[-C--:B------:R-:W-:Y:S01]  /*5fc0*/  IMAD.HI.U32 R3, R0, R36.reuse, RZ ;  /* 0x0000002400037227 */ /* 0x080fe200078e00ff */
[----:B------:R-:W-:Y:S03]  /*5fd0*/  SHF.R.U32.HI R5, RZ, R95, R5 ;  /* 0x0000005fff057219 */ /* 0x000fe60000011605 */
[----:B------:R-:W-:Y:S01]  /*5fe0*/  IMAD.HI.U32 R2, R4, R36, RZ ;  /* 0x0000002404027227 */ /* 0x000fe200078e00ff */
[----:B------:R-:W-:Y:S02]  /*5ff0*/  @P2 SHF.R.U32.HI R0, RZ, R37, R3 ;  /* 0x00000025ff002219 */ /* 0x000fe40000011603 */
[----:B------:R-:W-:Y:S02]  /*6000*/  SHF.R.U32.HI R3, RZ, R99, R6 ;  /* 0x00000063ff037219 */ /* 0x000fe40000011606 */
[----:B------:R-:W-:Y:S01]  /*6010*/  @P2 SHF.R.U32.HI R4, RZ, R37, R2 ;  /* 0x00000025ff042219 */ /* 0x000fe20000011602 */
[----:B------:R-:W-:Y:S01]  /*6020*/  IMAD R0, R40, R0, RZ ;  /* 0x0000000028007224 */ /* 0x000fe200078e02ff */
[----:B------:R-:W-:Y:S02]  /*6030*/  SEL R3, R43, R3, !P0 ;  /* 0x000000032b037207 */ /* 0x000fe40004000000 */
[----:B------:R-:W-:Y:S01]  /*6040*/  SEL R2, R44, R5, !P3 ;  /* 0x000000052c027207 */ /* 0x000fe20005800000 */
[----:B------:R-:W-:Y:S01]  /*6050*/  IMAD R5, R40, R4, RZ ;  /* 0x0000000428057224 */ /* 0x000fe200078e02ff */
[C---:B------:R-:W-:Y:S01]  /*6060*/  ISETP.GE.AND P0, PT, R3.reuse, R0, PT ;  /* 0x000000000300720c */ /* 0x040fe20003f06270 */
[C---:B------:R-:W-:Y:S03]  /*6070*/  IMAD.HI.U32 R0, R3.reuse, R36, RZ ;  /* 0x0000002403007227 */ /* 0x040fe600078e00ff */
[C---:B------:R-:W-:Y:S02]  /*6080*/  ISETP.GE.OR P0, PT, R2.reuse, R5, P0 ;  /* 0x000000050200720c */ /* 0x040fe40000706670 */
[----:B------:R-:W-:Y:S04]  /*6090*/  SHF.R.U32.HI R0, RZ, R37, R0 ;  /* 0x00000025ff007219 */ /* 0x000fe80000011600 */
[C---:B------:R-:W-:Y:S05]  /*60a0*/  SEL R6, R3.reuse, R0, !P2 ;  /* 0x0000000003067207 */ /* 0x040fea0005000000 */
        /* <DEDUP_REMOVED lines=14> */
[----:B------:R-:W-:Y:S07]  /*6190*/  IMAD R43, R3, R38, R43 ;  /* 0x00000026032b7224 */ /* 0x000fee00078e022b */
.L_x_115:
[----:B-1----:R-:W-:Y:S01]  /*61a0*/  @!P1 ISETP.NE.AND P0, PT, R8, 0x1, PT ;  /* 0x000000010800980c */ /* 0x002fe20003f05270 */
[----:B------:R-:W-:Y:S01]  /*61b0*/  @!P1 IMAD.HI.U32 R0, R44, R10, RZ ;  /* 0x0000000a2c009227 */ /* 0x000fe200078e00ff */
[----:B------:R-:W-:Y:S01]  /*61c0*/  @!P1 ISETP.NE.AND P2, PT, R7, 0x1, PT ;  /* 0x000000010700980c */ /* 0x000fe20003f45270 */
[----:B------:R-:W-:Y:S01]  /*61d0*/  ULOP3.LUT UP0, URZ, UR48, 0x90, URZ, 0xc0, !UPT ;  /* 0x0000009030ff7892 */ /* 0x000fe2000f80c0ff */
[----:B------:R-:W-:Y:S01]  /*61e0*/  R2UR UR42, R14 ;  /* 0x000000000e2a72ca */ /* 0x000fe200000e0000 */
[----:B------:R-:W-:Y:S01]  /*61f0*/  @!P1 IMAD.HI.U32 R2, R43, R9, RZ ;  /* 0x000000092b029227 */ /* 0x000fe200078e00ff */
[----:B------:R-:W-:Y:S02]  /*6200*/  @!P1 SHF.R.U32.HI R0, RZ, R11, R0 ;  /* 0x0000000bff009219 */ /* 0x000fe40000011600 */
[----:B------:R-:W-:Y:S01]  /*6210*/  R2UR UR41, R15 ;  /* 0x000000000f2972ca */ /* 0x000fe200000e0000 */
[----:B------:R-:W-:Y:S01]  /*6220*/  VIADD R116, R116, 0x1 ;  /* 0x0000000174747836 */ /* 0x000fe20000000000 */
[----:B------:R-:W-:Y:S02]  /*6230*/  @!P1 SHF.R.U32.HI R2, RZ, R12, R2 ;  /* 0x0000000cff029219 */ /* 0x000fe40000011602 */
[----:B------:R-:W-:Y:S02]  /*6240*/  @!P1 SEL R3, R44, R0, !P2 ;  /* 0x000000002c039207 */ /* 0x000fe40005000000 */
[----:B------:R-:W-:Y:S02]  /*6250*/  @!P1 SEL R2, R43, R2, !P0 ;  /* 0x000000022b029207 */ /* 0x000fe40004000000 */
[----:B------:R-:W-:Y:S01]  /*6260*/  @P4 SHF.R.U32.HI R105, RZ, 0x10, R17 ;  /* 0x00000010ff694819 */ /* 0x000fe20000011611 */
[----:B------:R-:W-:Y:S02]  /*6270*/  USHF.L.U32 UR42, UR42, 0x6, URZ ;  /* 0x000000062a2a7899 */ /* 0x000fe400080006ff */
[----:B------:R-:W-:Y:S02]  /*6280*/  @!P1 IMAD.IADD R0, R2, 0x1, -R3 ;  /* 0x0000000102009824 */ /* 0x000fe400078e0a03 */
[----:B------:R-:W-:Y:S01]  /*6290*/  @!P1 IMAD.IADD R2, R3, 0x1, -R2 ;  /* 0x0000000103029824 */ /* 0x000fe200078e0a02 */
[----:B------:R-:W-:Y:S01]  /*62a0*/  USHF.L.U32 UR41, UR41, 0x8, URZ ;  /* 0x0000000829297899 */ /* 0x000fe200080006ff */
[----:B------:R-:W-:Y:S02]  /*62b0*/  @!P1 IMAD R44, R0, R7, R44 ;  /* 0x00000007002c9224 */ /* 0x000fe400078e022c */
[----:B------:R-:W-:Y:S01]  /*62c0*/  @!P1 IMAD R43, R2, R8, R43 ;  /* 0x00000008022b9224 */ /* 0x000fe200078e022b */
[----:B------:R-:W-:Y:S08]  /*62d0*/  BRA.U !UP0, `(.L_x_116) ;  /* 0x0000000108407547 */ /* 0x000ff0000b800000 */
[----:B------:R-:W1:Y:S01]  /*62e0*/  LDCU.64 UR8, c[0x4][0x88] ;  /* 0x01001100ff0877ac */ /* 0x000e620008000a00 */
[----:B------:R-:W-:Y:S01]  /*62f0*/  MOV R3, 0x0 ;  /* 0x0000000000037802 */ /* 0x000fe20000000f00 */
[----:B------:R-:W-:Y:S02]  /*6300*/  HFMA2 R12, -RZ, RZ, 0, 5.9604644775390625e-08 ;  /* 0x00000001ff0c7431 */ /* 0x000fe400000001ff */
[----:B------:R-:W-:Y:S02]  /*6310*/  IMAD.MOV.U32 R8, RZ, RZ, 0x70 ;  /* 0x00000070ff087424 */ /* 0x000fe400078e00ff */
[----:B------:R-:W-:Y:S01]  /*6320*/  IMAD.MOV.U32 R13, RZ, RZ, RZ ;  /* 0x000000ffff0d7224 */ /* 0x000fe200078e00ff */
[----:B------:R-:W2:Y:S01]  /*6330*/  LDCU.64 UR6, c[0x4][0x90] ;  /* 0x01001200ff0677ac */ /* 0x000ea20008000a00 */
[----:B------:R-:W3:Y:S01]  /*6340*/  LDC.64 R2, c[0x4][R3] ;  /* 0x0100000003027b82 */ /* 0x000ee20000000a00 */
[----:B------:R-:W4:Y:S01]  /*6350*/  LDCU.64 UR4, c[0x4][0x8] ;  /* 0x01000100ff0477ac */ /* 0x000f220008000a00 */
[----:B-1----:R-:W-:Y:S01]  /*6360*/  MOV R5, UR9 ;  /* 0x0000000900057c02 */ /* 0x002fe20008000f00 */
[----:B------:R-:W-:Y:S01]  /*6370*/  IMAD.U32 R4, RZ, RZ, UR8 ;  /* 0x00000008ff047e24 */ /* 0x000fe2000f8e00ff */
[----:B--2---:R-:W-:Y:S01]  /*6380*/  MOV R7, UR7 ;  /* 0x0000000700077c02 */ /* 0x004fe20008000f00 */
[----:B------:R-:W-:Y:S01]  /*6390*/  IMAD.U32 R6, RZ, RZ, UR6 ;  /* 0x00000006ff067e24 */ /* 0x000fe2000f8e00ff */
[----:B----4-:R-:W-:Y:S01]  /*63a0*/  MOV R11, UR5 ;  /* 0x00000005000b7c02 */ /* 0x010fe20008000f00 */
[----:B------:R-:W-:Y:S02]  /*63b0*/  IMAD.U32 R10, RZ, RZ, UR4 ;  /* 0x00000004ff0a7e24 */ /* 0x000fe4000f8e00ff */
[----:B------:R-:W-:Y:S07]  /*63c0*/  LEPC R20, `(.L_x_116) ;  /* 0x000000001014794e */ /* 0x000fee0000000000 */
[----:B---3-5:R-:W-:Y:S05]  /*63d0*/  CALL.ABS.NOINC R2 ;  /* 0x0000000002007343 */ /* 0x028fea0003c00000 */
.L_x_116:
[----:B------:R-:W-:Y:S01]  /*63e0*/  LOP3.LUT P0, RZ, R112, 0x90, RZ, 0xc0, !PT ;  /* 0x0000009070ff7812 */ /* 0x000fe2000780c0ff */
[----:B------:R-:W-:Y:S11]  /*63f0*/  BSSY.RECONVERGENT B6, `(.L_x_117) ;  /* 0x0000013000067945 */ /* 0x000ff60003800200 */
[----:B------:R-:W-:Y:S01]  /*6400*/  @!UPT UIADD3 URZ, UPT, UPT, URZ, URZ, URZ ;  /* 0x000000fffffff290 */ /* 0x000fe2000fffe0ff */
[----:B------:R-:W-:Y:S05]  /*6410*/  @!P0 BRA `(.L_x_118) ;  /* 0x0000000000408947 */ /* 0x000fea0003800000 */
        /* <DEDUP_REMOVED lines=16> */
.L_x_118:
[----:B------:R-:W-:Y:S05]  /*6520*/  BSYNC.RECONVERGENT B6 ;  /* 0x0000000000067941 */ /* 0x000fea0003800200 */
.L_x_117:
[----:B------:R-:W-:Y:S01]  /*6530*/  ISETP.NE.U32.AND P1, PT, R92, RZ, PT ;  /* 0x000000ff5c00720c */ /* 0x000fe20003f25070 */
[----:B------:R-:W1:Y:S01]  /*6540*/  LDCU UR4, c[0x0][0x8c8] ;  /* 0x00011900ff0477ac */ /* 0x000e620008000800 */
[----:B------:R-:W-:Y:S02]  /*6550*/  ISETP.NE.U32.AND P4, PT, R88, RZ, PT ;  /* 0x000000ff5800720c */ /* 0x000fe40003f85070 */
[----:B------:R-:W-:Y:S02]  /*6560*/  ISETP.NE.AND.EX P1, PT, R93, RZ, PT, P1 ;  /* 0x000000ff5d00720c */ /* 0x000fe40003f25310 */
[----:B------:R-:W-:Y:S02]  /*6570*/  ISETP.NE.U32.AND P3, PT, RZ, UR38, PT ;  /* 0x00000026ff007c0c */ /* 0x000fe4000bf65070 */
[----:B------:R-:W-:Y:S02]  /*6580*/  ISETP.NE.U32.AND P2, PT, R92, RZ, PT ;  /* 0x000000ff5c00720c */ /* 0x000fe40003f45070 */
[----:B------:R-:W-:Y:S02]  /*6590*/  ISETP.NE.AND.EX P4, PT, R89, RZ, PT, P4 ;  /* 0x000000ff5900720c */ /* 0x000fe40003f85340 */
[----:B------:R-:W-:Y:S05]  /*65a0*/  ISETP.NE.AND.EX P3, PT, RZ, UR39, PT, P3 ;  /* 0x00000027ff007c0c */ /* 0x000fea000bf65330 */
[----:B------:R-:W-:Y:S08]  /*65b0*/  @!P1 BRA `(.L_x_119) ;  /* 0x00000000002c9947 */ /* 0x000ff00003800000 */
[----:B------:R-:W-:Y:S01]  /*65c0*/  ISETP.NE.U32.AND P0, PT, R90, RZ, PT ;  /* 0x000000ff5a00720c */ /* 0x000fe20003f05070 */
[----:B------:R-:W-:Y:S03]  /*65d0*/  IMAD.MOV.U32 R98, RZ, RZ, 0x1 ;  /* 0x00000001ff627424 */ /* 0x000fe600078e00ff */
[----:B------:R-:W-:Y:S11]  /*65e0*/  ISETP.NE.AND.EX P0, PT, R91, RZ, PT, P0 ;  /* 0x000000ff5b00720c */ /* 0x000ff60003f05300 */
[----:B------:R-:W-:Y:S02]  /*65f0*/  @!UPT UIADD3 URZ, UPT, UPT, URZ, URZ, URZ ;  /* 0x000000fffffff290 */ /* 0x000fe4000fffe0ff */
[----:B------:R-:W2:Y:S01]  /*6600*/  @P0 LDC.64 R2, c[0x0][0x888] ;  /* 0x00022200ff020b82 */ /* 0x000ea20000000a00 */
[----:B------:R-:W-:Y:S04]  /*6610*/  @P0 IMAD R0, R92, UR36, RZ ;  /* 0x000000245c000c24 */ /* 0x000fe8000f8e02ff */
[----:B--2---:R-:W-:Y:S04]  /*6620*/  @P0 IMAD.WIDE R2, R0, 0x4, R2 ;  /* 0x0000000400020825 */ /* 0x004fe800078e0202 */
[----:B------:R-:W-:Y:S01]  /*6630*/  HFMA2 R0, -RZ, RZ, 0, 5.9604644775390625e-08 ;  /* 0x00000001ff007431 */ /* 0x000fe200000001ff */
[----:B-----5:R2:W5:Y:S04]  /*6640*/  @P0 LDG.E R47, desc[UR46][R2.64] ;  /* 0x0000002e022f0981 */ /* 0x020568000c1e1900 */
[----:B------:R-:W-:Y:S01]  /*6650*/  @!P0 PRMT R98, R0, 0x7610, R98 ;  /* 0x0000761000628816 */ /* 0x000fe20000000062 */
[----:B--2---:R-:W3:Y:S06]  /*6660*/  @!P0 LDC R47, c[0x0][0x880] ;  /* 0x00022000ff2f8b82 */ /* 0x004eec0000000800 */
.L_x_119:
[----:B------:R-:W-:Y:S01]  /*6670*/  ISETP.NE.AND.EX P0, PT, R93, RZ, PT, P2 ;  /* 0x000000ff5d00720c */ /* 0x000fe20003f05320 */
[----:B------:R-:W-:Y:S01]  /*6680*/  @!UPT UIADD3 URZ, UPT, UPT, URZ, URZ, URZ ;  /* 0x000000fffffff290 */ /* 0x000fe2000fffe0ff */
[----:B------:R-:W-:Y:S11]  /*6690*/  @!P4 BRA `(.L_x_120) ;  /* 0x000000000020c947 */ /* 0x000ff60003800000 */
[----:B------:R-:W-:Y:S04]  /*66a0*/  ISETP.NE.U32.AND P4, PT, R86, RZ, PT ;  /* 0x000000ff5600720c */ /* 0x000fe80003f85070 */
[----:B------:R-:W-:Y:S11]  /*66b0*/  ISETP.NE.AND.EX P4, PT, R87, RZ, PT, P4 ;  /* 0x000000ff5700720c */ /* 0x000ff60003f85340 */
[----:B------:R-:W-:Y:S02]  /*66c0*/  @!UPT UIADD3 URZ, UPT, UPT, URZ, URZ, URZ ;  /* 0x000000fffffff290 */ /* 0x000fe4000fffe0ff */
[----:B------:R-:W2:Y:S01]  /*66d0*/  @P4 LDC.64 R2, c[0x0][0x8a8] ;  /* 0x00022a00ff024b82 */ /* 0x000ea20000000a00 */
[----:B------:R-:W-:Y:S04]  /*66e0*/  @P4 IMAD R0, R88, UR36, RZ ;  /* 0x0000002458004c24 */ /* 0x000fe8000f8e02ff */
[----:B--2---:R-:W-:Y:S05]  /*66f0*/  @P4 IMAD.WIDE R2, R0, 0x4, R2 ;  /* 0x0000000400024825 */ /* 0x004fea00078e0202 */
[----:B-----5:R2:W5:Y:S02]  /*6700*/  @P4 LDG.E R45, desc[UR46][R2.64] ;  /* 0x0000002e022d4981 */ /* 0x020564000c1e1900 */
[----:B--2---:R-:W4:Y:S02]  /*6710*/  @!P4 LDC R45, c[0x0][0x8a0] ;  /* 0x00022800ff2dcb82 */ /* 0x004f240000000800 */
.L_x_120:
[----:B------:R-:W-:Y:S04]  /*6720*/  PLOP3.LUT P4, PT, PT, PT, PT, 0x8, 0x80 ;  /* 0x000000000080781c */ /* 0x000fe80003f8e170 */
[----:B------:R-:W-:Y:S01]  /*6730*/  P2R R121, PR, RZ, 0x10 ;  /* 0x00000010ff797803 */ /* 0x000fe20000000000 */
[----:B------:R-:W-:Y:S08]  /*6740*/  @P3 BRA P0, `(.L_x_121) ;  /* 0x0000000000343947 */ /* 0x000ff00000000000 */
[----:B------:R-:W-:Y:S02]  /*6750*/  ISETP.NE.AND.EX P0, PT, R93, RZ, PT, P2 ;  /* 0x000000ff5d00720c */ /* 0x000fe40003f05320 */
[----:B------:R-:W-:Y:S11]  /*6760*/  PLOP3.LUT P2, PT, PT, PT, PT, 0x80, 0x8 ;  /* 0x000000000008781c */ /* 0x000ff60003f4f070 */
[----:B------:R-:W-:Y:S02]  /*6770*/  @P0 LOP3.LUT P3, RZ, R98, 0xff, RZ, 0xc0, !PT ;  /* 0x000000ff62ff0812 */ /* 0x000fe4000786c0ff */
[----:B------:R-:W-:Y:S02]  /*6780*/  @P0 ISETP.NE.U32.AND P4, PT, RZ, UR38, PT ;  /* 0x00000026ff000c0c */ /* 0x000fe4000bf85070 */
[----:B------:R-:W-:Y:S02]  /*6790*/  @P0 PLOP3.LUT P2, PT, P3, PT, PT, 0x80, 0x8 ;  /* 0x000000000008081c */ /* 0x000fe40001f4f070 */
[C---:B---3-5:R-:W-:Y:S02]  /*67a0*/  @P0 FSETP.NEU.AND P3, PT, R47.reuse, RZ, PT ;  /* 0x000000ff2f00020b */ /* 0x068fe40003f6d000 */
[----:B------:R-:W-:Y:S02]  /*67b0*/  @P0 ISETP.NE.AND.EX P4, PT, RZ, UR39, PT, P4 ;  /* 0x00000027ff000c0c */ /* 0x000fe4000bf85340 */
[----:B------:R-:W-:Y:S02]  /*67c0*/  @P0 SEL R0, RZ, 0xffffffff, P3 ;  /* 0xffffffffff000807 */ /* 0x000fe40001800000 */
[----:B------:R-:W-:Y:S05]  /*67d0*/  @!P0 FSETP.EQ.AND P5, PT, R47, RZ, PT ;  /* 0x000000ff2f00820b */ /* 0x000fea0003fa2000 */
[----:B------:R-:W-:Y:S04]  /*67e0*/  @!P2 SEL R0, RZ, 0xffffffff, P4 ;  /* 0xffffffffff00a807 */ /* 0x000fe80002000000 */
[----:B------:R-:W-:Y:S04]  /*67f0*/  @P0 LOP3.LUT R0, R0, 0x1, RZ, 0xc0, !PT ;  /* 0x0000000100000812 */ /* 0x000fe800078ec0ff */
[----:B------:R-:W-:Y:S04]  /*6800*/  @P0 ISETP.EQ.U32.AND P5, PT, R0, 0x1, PT ;  /* 0x000000010000080c */ /* 0x000fe80003fa2070 */
[----:B------:R-:W-:Y:S09]  /*6810*/  P2R R121, PR, RZ, 0x20 ;  /* 0x00000020ff797803 */ /* 0x000ff20000000000 */
.L_x_121:
[----:B------:R-:W-:Y:S01]  /*6820*/  ISETP.NE.U32.AND P0, PT, RZ, UR38, PT ;  /* 0x00000026ff007c0c */ /* 0x000fe2000bf05070 */
[----:B------:R-:W-:Y:S01]  /*6830*/  UISETP.NE.U32.AND UP0, UPT, UR44, URZ, UPT ;  /* 0x000000ff2c00728c */ /* 0x000fe2000bf05070 */
[----:B---3-5:R-:W-:Y:S01]  /*6840*/  FSETP.NEU.AND P2, PT, R47, RZ, PT ;  /* 0x000000ff2f00720b */ /* 0x028fe20003f4d000 */
[----:B-1----:R-:W-:Y:S01]  /*6850*/  IMAD.U32 R2, RZ, RZ, UR4 ;  /* 0x00000004ff027e24 */ /* 0x002fe2000f8e00ff */
[----:B------:R-:W-:Y:S01]  /*6860*/  ISETP.NE.AND.EX P0, PT, RZ, UR39, PT, P0 ;  /* 0x00000027ff007c0c */ /* 0x000fe2000bf05300 */
[----:B------:R-:W-:Y:S01]  /*6870*/  UISETP.NE.AND.EX UP0, UPT, UR45, URZ, UPT, UP0 ;  /* 0x000000ff2d00728c */ /* 0x000fe2000bf05300 */
[----:B------:R-:W-:Y:S02]  /*6880*/  SEL R4, RZ, 0xffffffff, P2 ;  /* 0xffffffffff047807 */ /* 0x000fe40001000000 */
[----:B------:R-:W-:Y:S02]  /*6890*/  SEL R0, RZ, 0xffffffff, P0 ;  /* 0xffffffffff007807 */ /* 0x000fe40000000000 */
[----:B------:R-:W-:Y:S04]  /*68a0*/  LOP3.LUT P0, RZ, R98, 0xff, RZ, 0xc0, !PT ;  /* 0x000000ff62ff7812 */ /* 0x000fe8000780c0ff */
[----:B------:R-:W-:Y:S02]  /*68b0*/  @P1 SEL R4, R0, R4, !P0 ;  /* 0x0000000400041207 */ /* 0x000fe40004000000 */
[----:B------:R-:W-:Y:S01]  /*68c0*/  LEA R0, R107, UR49, 0x3 ;  /* 0x000000316b007c11 */ /* 0x000fe2000f8e18ff */
[----:B------:R-:W-:Y:S06]  /*68d0*/  BRA.U !UP0, `(.L_x_122) ;  /* 0x0000000108507547 */ /* 0x000fec000b800000 */
[----:B------:R-:W-:Y:S02]  /*68e0*/  VIADD R2, R111, UR41 ;  /* 0x000000296f027c36 */ /* 0x000fe40008000000 */
[----:B------:R-:W-:Y:S02]  /*68f0*/  VIADD R3, R110, UR42 ;  /* 0x0000002a6e037c36 */ /* 0x000fe40008000000 */
[----:B------:R-:W-:Y:S01]  /*6900*/  IMAD.U32 R5, RZ, RZ, UR42 ;  /* 0x0000002aff057e24 */ /* 0x000fe2000f8e00ff */
[----:B------:R-:W-:Y:S04]  /*6910*/  ISETP.GE.AND P1, PT, R2, UR51, PT ;  /* 0x0000003302007c0c */ /* 0x000fe8000bf26270 */
[----:B------:R-:W-:Y:S11]  /*6920*/  ISETP.GE.OR P1, PT, R3, UR50, P1 ;  /* 0x0000003203007c0c */ /* 0x000ff60008f26670 */
[----:B------:R-:W-:Y:S02]  /*6930*/  @!UPT UIADD3 URZ, UPT, UPT, URZ, URZ, URZ ;  /* 0x000000fffffff290 */ /* 0x000fe4000fffe0ff */
[----:B------:R-:W-:Y:S01]  /*6940*/  @!P1 IADD3 R6, P0, PT, R110, UR42, RZ ;  /* 0x0000002a6e069c10 */ /* 0x000fe2000ff1e0ff */
[----:B------:R-:W1:Y:S01]  /*6950*/  @!P1 LDC.64 R2, c[0x0][0x8d0] ;  /* 0x00023400ff029b82 */ /* 0x000e620000000a00 */
[----:B------:R-:W-:Y:S02]  /*6960*/  VOTEU.ALL UP0, P1 ;  /* 0x0000000000ff7886 */ /* 0x000fe40000800000 */
[----:B------:R-:W-:Y:S03]  /*6970*/  @!P1 LEA.HI.X.SX32 R7, R5, RZ, 0x1, P0 ;  /* 0x000000ff05079211 */ /* 0x000fe600000f0eff */
[----:B------:R-:W-:Y:S06]  /*6980*/  @!UP0 USHF.R.S32.HI UR4, URZ, 0x1f, UR36 ;  /* 0x0000001fff048899 */ /* 0x000fec0008011424 */
[C---:B-1----:R-:W-:Y:S02]  /*6990*/  @!P1 IMAD R5, R2.reuse, UR4, RZ ;  /* 0x0000000402059c24 */ /* 0x042fe4000f8e02ff */
[----:B------:R-:W-:Y:S04]  /*69a0*/  @!P1 IMAD.WIDE.U32 R6, R2, UR36, R6 ;  /* 0x0000002402069c25 */ /* 0x000fe8000f8e0006 */
[----:B------:R-:W-:Y:S01]  /*69b0*/  @!P1 IMAD R5, R3, UR36, R5 ;  /* 0x0000002403059c24 */ /* 0x000fe2000f8e0205 */
[----:B------:R-:W-:Y:S04]  /*69c0*/  @!P1 IADD3 R2, P0, PT, R6, UR44, RZ ;  /* 0x0000002c06029c10 */ /* 0x000fe8000ff1e0ff */
[--C-:B------:R-:W-:Y:S02]  /*69d0*/  @!P1 IADD3.X R3, PT, PT, R7, UR45, R5.reuse, P0, !PT ;  /* 0x0000002d07039c10 */ /* 0x100fe400087fe405 */
[----:B------:R-:W-:Y:S06]  /*69e0*/  PRMT R5, RZ, 0x7610, R5 ;  /* 0x00007610ff057816 */ /* 0x000fec0000000005 */
[----:B------:R-:W2:Y:S02]  /*69f0*/  @!P1 LDG.E.U8 R5, desc[UR46][R2.64] ;  /* 0x0000002e02059981 */ /* 0x000ea4000c1e1100 */
[----:B--2---:R-:W-:Y:S05]  /*6a00*/  F2FP.F16.E4M3.UNPACK_B R2, R5 ;  /* 0x00000005ff02723e */ /* 0x004fea00020006ff */
[----:B------:R-:W-:Y:S07]  /*6a10*/  HADD2.F32 R2, -RZ, R2.H0_H0 ;  /* 0x20000002ff027230 */ /* 0x000fee0000004100 */
.L_x_122:
[----:B------:R-:W-:Y:S01]  /*6a20*/  ISETP.NE.AND P1, PT, R121, RZ, PT ;  /* 0x000000ff7900720c */ /* 0x000fe20003f25270 */
[----:B------:R-:W-:Y:S01]  /*6a30*/  BSSY B1, `(.L_x_123) ;  /* 0x0000036000017945 */ /* 0x000fe20003800000 */
[C---:B------:R-:W-:Y:S01]  /*6a40*/  LEA R115, R84.reuse, UR49, 0x3 ;  /* 0x0000003154737c11 */ /* 0x040fe2000f8e18ff */
[----:B------:R-:W-:Y:S01]  /*6a50*/  IMAD.MOV.U32 R118, RZ, RZ, 0x1 ;  /* 0x00000001ff767424 */ /* 0x000fe200078e00ff */
[----:B------:R-:W-:Y:S01]  /*6a60*/  SHF.L.U32 R5, R109, 0x1f, RZ ;  /* 0x0000001f6d057819 */ /* 0x000fe200000006ff */
[----:B------:R-:W-:Y:S01]  /*6a70*/  IMAD R75, R84, 0x80, R85 ;  /* 0x00000080544b7824 */ /* 0x000fe200078e0255 */
[----:B------:R-:W-:Y:S02]  /*6a80*/  LOP3.LUT R4, R4, 0x1, RZ, 0xc0, !PT ;  /* 0x0000000104047812 */ /* 0x000fe400078ec0ff */
[----:B------:R-:W-:Y:S02]  /*6a90*/  CS2R R82, SRZ ;  /* 0x0000000000527805 */ /* 0x000fe4000001ff00 */
[----:B------:R-:W-:Y:S02]  /*6aa0*/  CS2R R80, SRZ ;  /* 0x0000000000507805 */ /* 0x000fe4000001ff00 */
[----:B------:R-:W-:Y:S02]  /*6ab0*/  CS2R R78, SRZ ;  /* 0x00000000004e7805 */ /* 0x000fe4000001ff00 */
[----:B------:R-:W-:Y:S02]  /*6ac0*/  ISETP.NE.U32.AND P3, PT, R4, 0x1, PT ;  /* 0x000000010400780c */ /* 0x000fe40003f65070 */
[----:B------:R-:W-:Y:S02]  /*6ad0*/  CS2R R76, SRZ ;  /* 0x00000000004c7805 */ /* 0x000fe4000001ff00 */
[----:B------:R-:W-:Y:S02]  /*6ae0*/  @!P1 SHF.L.U32 R3, R106, 0x1f, RZ ;  /* 0x0000001f6a039819 */ /* 0x000fe400000006ff */
[----:B------:R-:W-:Y:S02]  /*6af0*/  P2R R119, PR, RZ, 0x8 ;  /* 0x00000008ff777803 */ /* 0x000fe40000000000 */
[----:B------:R-:W1:Y:S01]  /*6b00*/  @!P1 SYNCS.PHASECHK.TRANS64.TRYWAIT P0, [R0+URZ+0x100], R3 ;  /* 0x00010003000095a7 */ /* 0x000e6200080011ff */
[----:B------:R2:W3:Y:S01]  /*6b10*/  SYNCS.PHASECHK.TRANS64.TRYWAIT P2, [R115+URZ+0x170], R5 ;  /* 0x00017005730075a7 */ /* 0x0004e200080411ff */
[----:B-1----:R-:W-:Y:S01]  /*6b20*/  @!P1 SEL R118, RZ, 0x1, !P0 ;  /* 0x00000001ff769807 */ /* 0x002fe20004000000 */
[----:B--23--:R-:W-:Y:S06]  /*6b30*/  @P1 BRA `(.L_x_124) ;  /* 0x0000000000941947 */ /* 0x00cfec0003800000 */
[----:B------:R-:W-:Y:S01]  /*6b40*/  @P3 IMAD R6, R107, 0x1000, R102 ;  /* 0x000010006b063824 */ /* 0x000fe200078e0266 */
[----:B------:R-:W-:Y:S01]  /*6b50*/  LOP3.LUT P1, RZ, R103, 0x80, RZ, 0xc0, !PT ;  /* 0x0000008067ff7812 */ /* 0x000fe2000782c0ff */
[----:B------:R-:W-:Y:S01]  /*6b60*/  BSSY B0, `(.L_x_125) ;  /* 0x0000010000007945 */ /* 0x000fe20003800000 */
[----:B------:R-:W-:Y:S01]  /*6b70*/  PLOP3.LUT P0, PT, PT, PT, PT, 0x8, 0x80 ;  /* 0x000000000080781c */ /* 0x000fe20003f0e170 */
[----:B------:R-:W-:Y:S01]  /*6b80*/  @P3 VIADD R4, R6, UR49 ;  /* 0x0000003106043c36 */ /* 0x000fe20008000000 */
[----:B------:R-:W-:Y:S02]  /*6b90*/  @P3 PLOP3.LUT P0, PT, P1, PT, PT, 0x80, 0x8 ;  /* 0x000000000008381c */ /* 0x000fe40000f0f070 */
[----:B------:R-:W-:Y:S02]  /*6ba0*/  CS2R R78, SRZ ;  /* 0x00000000004e7805 */ /* 0x000fe4000001ff00 */
[----:B------:R-:W-:Y:S01]  /*6bb0*/  ISETP.NE.AND P1, PT, R118, RZ, PT ;  /* 0x000000ff7600720c */ /* 0x000fe20003f25270 */
[C---:B------:R-:W-:Y:S01]  /*6bc0*/  @P3 VIADD R3, R4.reuse, 0x300 ;  /* 0x0000030004033836 */ /* 0x040fe20000000000 */
[----:B------:R-:W-:Y:S01]  /*6bd0*/  CS2R R76, SRZ ;  /* 0x00000000004c7805 */ /* 0x000fe2000001ff00 */
[----:B------:R-:W-:Y:S01]  /*6be0*/  @P3 VIADD R4, R4, 0x310 ;  /* 0x0000031004043836 */ /* 0x000fe20000000000 */
[----:B------:R-:W-:Y:S02]  /*6bf0*/  CS2R R82, SRZ ;  /* 0x0000000000527805 */ /* 0x000fe4000001ff00 */
[----:B------:R-:W-:Y:S03]  /*6c00*/  CS2R R80, SRZ ;  /* 0x0000000000507805 */ /* 0x000fe6000001ff00 */
[----:B------:R-:W-:Y:S04]  /*6c10*/  @P0 VIADD R4, R3, 0xfffffff0 ;  /* 0xfffffff003040836 */ /* 0x000fe80000000000 */
[----:B------:R-:W-:Y:S05]  /*6c20*/  @P1 BRA `(.L_x_126) ;  /* 0x00000000000c1947 */ /* 0x000fea0003800000 */
[----:B------:R-:W-:Y:S04]  /*6c30*/  SHF.L.U32 R3, R106, 0x1f, RZ ;  /* 0x0000001f6a037819 */ /* 0x000fe800000006ff */
[----:B------:R-:W1:Y:S02]  /*6c40*/  SYNCS.PHASECHK.TRANS64.TRYWAIT P0, [R0+URZ+0x100], R3 ;  /* 0x00010003000075a7 */ /* 0x000e6400080011ff */
[----:B-1----:R-:W-:Y:S05]  /*6c50*/  @!P0 BRA `(.L_x_127) ;  /* 0x0000004400bc8947 */ /* 0x002fea0003800000 */
.L_x_126:
[----:B------:R-:W-:Y:S05]  /*6c60*/  BSYNC B0 ;  /* 0x0000000000007941 */ /* 0x000fea0003800000 */
.L_x_125:
[----:B------:R-:W-:Y:S01]  /*6c70*/  ISETP.NE.AND P0, PT, R119, RZ, PT ;  /* 0x000000ff7700720c */ /* 0x000fe20003f05270 */
[----:B-1----:R-:W-:Y:S02]  /*6c80*/  VIADD R3, R0, 0x120 ;  /* 0x0000012000037836 */ /* 0x002fe40000000000 */
[----:B------:R-:W-:Y:S02]  /*6c90*/  IMAD.U32 R0, RZ, RZ, UR37 ;  /* 0x00000025ff007e24 */ /* 0x000fe4000f8e00ff */
[----:B------:R-:W-:Y:S03]  /*6ca0*/  VIADD R107, R107, 0x1 ;  /* 0x000000016b6b7836 */ /* 0x000fe60000000000 */
[----:B------:R-:W-:Y:S05]  /*6cb0*/  PRMT R0, R0, 0x654, R3 ;  /* 0x0000065400007816 */ /* 0x000fea0000000003 */
[----:B------:R1:W2:Y:S04]  /*6cc0*/  @P0 LDS.128 R76, [R6+UR49+0x300] ;  /* 0x00030031064c0984 */ /* 0x0002a80008000c00 */
[----:B------:R1:W3:Y:S01]  /*6cd0*/  @P0 LDS.128 R80, [R4] ;  /* 0x0000000004500984 */ /* 0x0002e20000000c00 */
[C---:B------:R-:W-:Y:S01]  /*6ce0*/  ISETP.NE.AND P0, PT, R107.reuse, 0x4, PT ;  /* 0x000000046b00780c */ /* 0x040fe20003f05270 */
[----:B------:R-:W-:Y:S01]  /*6cf0*/  @!PT LDS RZ, [RZ] ;  /* 0x00000000fffff984 */ /* 0x000fe20000000800 */
[----:B------:R-:W-:Y:S01]  /*6d00*/  @!PT LDS RZ, [RZ] ;  /* 0x00000000fffff984 */ /* 0x000fe20000000800 */
[----:B------:R-:W-:Y:S01]  /*6d10*/  @!PT LDS RZ, [RZ] ;  /* 0x00000000fffff984 */ /* 0x000fe20000000800 */
[----:B------:R-:W-:Y:S01]  /*6d20*/  @!PT LDS RZ, [RZ] ;  /* 0x00000000fffff984 */ /* 0x000fe20000000800 */
[----:B------:R5:W-:Y:S06]  /*6d30*/  MEMBAR.ALL.CTA ;  /* 0x0000000000007992 */ /* 0x000bec0000008000 */
[----:B-----5:R-:W5:Y:S01]  /*6d40*/  FENCE.VIEW.ASYNC.S ;  /* 0x00000000000073c6 */ /* 0x020f620000000000 */
[----:B------:R-:W-:Y:S01]  /*6d50*/  SEL R107, R107, RZ, P0 ;  /* 0x000000ff6b6b7207 */ /* 0x000fe20000000000 */
[----:B-----5:R5:W-:Y:S02]  /*6d60*/  SYNCS.ARRIVE.TRANS64.RED.A1T0 RZ, [R0+URZ], RZ ;  /* 0x000000ff00ff79a7 */ /* 0x020be400081004ff */
[----:B-----5:R-:W-:Y:S04]  /*6d70*/  SEL R0, RZ, 0x1, P0 ;  /* 0x00000001ff007807 */ /* 0x020fe80000000000 */
[----:B-12---:R-:W-:Y:S02]  /*6d80*/  LOP3.LUT R106, R106, R0, RZ, 0x3c, !PT ;  /* 0x000000006a6a7212 */ /* 0x006fe400078e3cff */
.L_x_124:
[----:B------:R-:W-:Y:S05]  /*6d90*/  BSYNC B1 ;  /* 0x0000000000017941 */ /* 0x000fea0003800000 */
.L_x_123:
[----:B------:R-:W-:Y:S04]  /*6da0*/  SHF.R.U32.HI R0, RZ, 0x15, R75 ;  /* 0x00000015ff007819 */ /* 0x000fe8000001164b */
[----:B------:R-:W-:Y:S01]  /*6db0*/  LOP3.LUT P0, RZ, R0, 0x3, R104, 0x48, !PT ;  /* 0x0000000300ff7812 */ /* 0x000fe20007804868 */
[----:B------:R-:W-:Y:S01]  /*6dc0*/  @!UPT UIADD3 URZ, UPT, UPT, URZ, URZ, URZ ;  /* 0x000000fffffff290 */ /* 0x000fe2000fffe0ff */
[----:B------:R-:W-:Y:S11]  /*6dd0*/  @P2 BRA `(.L_x_128) ;  /* 0x0000000000082947 */ /* 0x000ff60003800000 */
[----:B------:R-:W1:Y:S02]  /*6de0*/  SYNCS.PHASECHK.TRANS64.TRYWAIT P1, [R115+URZ+0x170], R5 ;  /* 0x00017005730075a7 */ /* 0x000e6400080211ff */
[----:B-1----:R-:W-:Y:S05]  /*6df0*/  @!P1 BRA `(.L_x_129) ;  /* 0x0000004400689947 */ /* 0x002fea0003800000 */
.L_x_128:
        /* <DEDUP_REMOVED lines=8> */
[----:B------:R-:W5:Y:S01]  /*6e80*/  LDCU.64 UR4, c[0x4][0x18] ;  /* 0x01000300ff0477ac */ /* 0x000f620008000a00 */
[----:B-1----:R-:W-:Y:S01]  /*6e90*/  MOV R5, UR9 ;  /* 0x0000000900057c02 */ /* 0x002fe20008000f00 */
[----:B------:R-:W-:Y:S01]  /*6ea0*/  IMAD.U32 R4, RZ, RZ, UR8 ;  /* 0x00000008ff047e24 */ /* 0x000fe2000f8e00ff */
[----:B--2---:R-:W-:Y:S01]  /*6eb0*/  MOV R7, UR7 ;  /* 0x0000000700077c02 */ /* 0x004fe20008000f00 */
[----:B------:R-:W-:Y:S01]  /*6ec0*/  IMAD.U32 R6, RZ, RZ, UR6 ;  /* 0x00000006ff067e24 */ /* 0x000fe2000f8e00ff */
[----:B-----5:R-:W-:Y:S01]  /*6ed0*/  MOV R11, UR5 ;  /* 0x00000005000b7c02 */ /* 0x020fe20008000f00 */
[----:B------:R-:W-:Y:S02]  /*6ee0*/  IMAD.U32 R10, RZ, RZ, UR4 ;  /* 0x00000004ff0a7e24 */ /* 0x000fe4000f8e00ff */
[----:B------:R-:W-:Y:S07]  /*6ef0*/  LEPC R20, `(.L_x_130) ;  /* 0x000000001014794e */ /* 0x000fee0000000000 */
[----:B---34-:R-:W-:Y:S05]  /*6f00*/  CALL.ABS.NOINC R14 ;  /* 0x000000000e007343 */ /* 0x018fea0003c00000 */
.L_x_130:
[----:B------:R-:W-:Y:S01]  /*6f10*/  F2FP.F16.E4M3.UNPACK_B R4, R77 ;  /* 0x0000004dff04723e */ /* 0x000fe200020006ff */
[----:B------:R-:W-:Y:S05]  /*6f20*/  WARPSYNC.ALL ;  /* 0x0000000000007948 */ /* 0x000fea0003800000 */
[----:B------:R-:W-:Y:S01]  /*6f30*/  R2UR UR4, R75 ;  /* 0x000000004b0472ca */ /* 0x000fe200000e0000 */
[--C-:B------:R-:W-:Y:S01]  /*6f40*/  HADD2.F32 R51, -RZ, R4.reuse.H0_H0 ;  /* 0x20000004ff337230 */ /* 0x100fe20000004100 */
[-C--:B------:R-:W-:Y:S01]  /*6f50*/  F2FP.F16.E4M3.UNPACK_B R0, R76.reuse.H1 ;  /* 0x0000004cff00723e */ /* 0x080fe200030006ff */
[----:B------:R-:W-:Y:S01]  /*6f60*/  HADD2.F32 R52, -RZ, R4.H1_H1 ;  /* 0x30000004ff347230 */ /* 0x000fe20000004100 */
[----:B------:R-:W-:Y:S01]  /*6f70*/  F2FP.F16.E4M3.UNPACK_B R3, R76 ;  /* 0x0000004cff03723e */ /* 0x000fe200020006ff */
[----:B------:R-:W-:Y:S01]  /*6f80*/  BSSY.RECONVERGENT B0, `(.L_x_131) ;  /* 0x000009e000007945 */ /* 0x000fe20003800200 */
[----:B------:R-:W-:Y:S01]  /*6f90*/  F2FP.F16.E4M3.UNPACK_B R60, R79 ;  /* 0x0000004fff3c723e */ /* 0x000fe200020006ff */
[--C-:B------:R-:W-:Y:S01]  /*6fa0*/  HADD2.F32 R49, -RZ, R0.reuse.H0_H0 ;  /* 0x20000000ff317230 */ /* 0x100fe20000004100 */
[----:B---3--:R-:W-:Y:S01]  /*6fb0*/  F2FP.F16.E4M3.UNPACK_B R68, R81 ;  /* 0x00000051ff44723e */ /* 0x008fe200020006ff */
[----:B------:R-:W-:Y:S01]  /*6fc0*/  HADD2.F32 R50, -RZ, R0.H1_H1 ;  /* 0x30000000ff327230 */ /* 0x000fe20000004100 */
[-C--:B------:R-:W-:Y:S01]  /*6fd0*/  F2FP.F16.E4M3.UNPACK_B R0, R78.reuse ;  /* 0x0000004eff00723e */ /* 0x080fe200020006ff */
[--C-:B------:R-:W-:Y:S01]  /*6fe0*/  HADD2.F32 R46, -RZ, R3.reuse.H0_H0 ;  /* 0x20000003ff2e7230 */ /* 0x100fe20000004100 */
[----:B------:R-:W-:Y:S01]  /*6ff0*/  MOV R120, 0x10 ;  /* 0x0000001000787802 */ /* 0x000fe20000000f00 */
[----:B-1----:R-:W4:Y:S01]  /*7000*/  LDTM.x32 R4, tmem[UR4] ;  /* 0x00000004000479ee */ /* 0x002f2200082c0000 */
[----:B------:R-:W-:Y:S01]  /*7010*/  LOP3.LUT P5, RZ, R103, 0x80, RZ, 0xc0, !PT ;  /* 0x0000008067ff7812 */ /* 0x000fe200078ac0ff */
[----:B------:R-:W-:Y:S01]  /*7020*/  HADD2.F32 R48, -RZ, R3.H1_H1 ;  /* 0x30000003ff307230 */ /* 0x000fe20000004100 */
[----:B------:R-:W-:Y:S01]  /*7030*/  F2FP.F16.E4M3.UNPACK_B R3, R77.H1 ;  /* 0x0000004dff03723e */ /* 0x000fe200030006ff */
[--C-:B------:R-:W-:Y:S01]  /*7040*/  HADD2.F32 R55, -RZ, R0.reuse.H0_H0 ;  /* 0x20000000ff377230 */ /* 0x100fe20000004100 */
[----:B------:R-:W-:Y:S01]  /*7050*/  IADD3 R117, PT, PT, R102, UR49, RZ ;  /* 0x0000003166757c10 */ /* 0x000fe2000fffe0ff */
[----:B------:R-:W-:Y:S01]  /*7060*/  HADD2.F32 R56, -RZ, R0.H1_H1 ;  /* 0x30000000ff387230 */ /* 0x000fe20000004100 */
[----:B------:R-:W-:Y:S01]  /*7070*/  F2FP.F16.E4M3.UNPACK_B R0, R79.H1 ;  /* 0x0000004fff00723e */ /* 0x000fe200030006ff */
[--C-:B------:R-:W-:Y:S01]  /*7080*/  HADD2.F32 R53, -RZ, R3.reuse.H0_H0 ;  /* 0x20000003ff357230 */ /* 0x100fe20000004100 */
[----:B------:R-:W-:Y:S01]  /*7090*/  SEL R120, R120, 0xfffffff0, !P5 ;  /* 0xfffffff078787807 */ /* 0x000fe20006800000 */
[----:B------:R-:W-:Y:S01]  /*70a0*/  HADD2.F32 R54, -RZ, R3.H1_H1 ;  /* 0x30000003ff367230 */ /* 0x000fe20000004100 */
[----:B------:R-:W-:Y:S01]  /*70b0*/  F2FP.F16.E4M3.UNPACK_B R3, R78.H1 ;  /* 0x0000004eff03723e */ /* 0x000fe200030006ff */
[--C-:B------:R-:W-:Y:S01]  /*70c0*/  HADD2.F32 R61, -RZ, R0.reuse.H0_H0 ;  /* 0x20000000ff3d7230 */ /* 0x100fe20000004100 */
[----:B------:R-:W-:Y:S01]  /*70d0*/  IADD3 R117, PT, PT, R117, R120, RZ ;  /* 0x0000007875757210 */ /* 0x000fe20007ffe0ff */
[----:B------:R-:W-:Y:S01]  /*70e0*/  HADD2.F32 R62, -RZ, R0.H1_H1 ;  /* 0x30000000ff3e7230 */ /* 0x000fe20000004100 */
[-C--:B------:R-:W-:Y:S01]  /*70f0*/  F2FP.F16.E4M3.UNPACK_B R0, R80.reuse.H1 ;  /* 0x00000050ff00723e */ /* 0x080fe200030006ff */
[--C-:B------:R-:W-:Y:S01]  /*7100*/  HADD2.F32 R57, -RZ, R3.reuse.H0_H0 ;  /* 0x20000003ff397230 */ /* 0x100fe20000004100 */
[----:B------:R-:W-:Y:S01]  /*7110*/  ISETP.NE.AND P0, PT, R113, RZ, PT ;  /* 0x000000ff7100720c */ /* 0x000fe20003f05270 */
[----:B------:R-:W-:Y:S01]  /*7120*/  HADD2.F32 R58, -RZ, R3.H1_H1 ;  /* 0x30000003ff3a7230 */ /* 0x000fe20000004100 */
[----:B------:R-:W-:Y:S01]  /*7130*/  F2FP.F16.E4M3.UNPACK_B R3, R80 ;  /* 0x00000050ff03723e */ /* 0x000fe200020006ff */
[--C-:B------:R-:W-:Y:S01]  /*7140*/  HADD2.F32 R65, -RZ, R0.reuse.H0_H0 ;  /* 0x20000000ff417230 */ /* 0x100fe20000004100 */
[----:B------:R-:W-:Y:S01]  /*7150*/  ISETP.NE.AND P6, PT, R121, RZ, PT ;  /* 0x000000ff7900720c */ /* 0x000fe20003fc5270 */
[----:B------:R-:W-:Y:S01]  /*7160*/  HADD2.F32 R66, -RZ, R0.H1_H1 ;  /* 0x30000000ff427230 */ /* 0x000fe20000004100 */
[----:B------:R-:W-:Y:S01]  /*7170*/  F2FP.F16.E4M3.UNPACK_B R0, R82 ;  /* 0x00000052ff00723e */ /* 0x000fe200020006ff */
[--C-:B------:R-:W-:Y:S02]  /*7180*/  HADD2.F32 R63, -RZ, R3.reuse.H0_H0 ;  /* 0x20000003ff3f7230 */ /* 0x100fe40000004100 */
[----:B------:R-:W-:Y:S01]  /*7190*/  HADD2.F32 R64, -RZ, R3.H1_H1 ;  /* 0x30000003ff407230 */ /* 0x000fe20000004100 */
[----:B------:R-:W-:Y:S01]  /*71a0*/  F2FP.F16.E4M3.UNPACK_B R3, R81.H1 ;  /* 0x00000051ff03723e */ /* 0x000fe200030006ff */
[--C-:B------:R-:W-:Y:S02]  /*71b0*/  HADD2.F32 R71, -RZ, R0.reuse.H0_H0 ;  /* 0x20000000ff477230 */ /* 0x100fe40000004100 */
[----:B------:R-:W-:Y:S02]  /*71c0*/  HADD2.F32 R72, -RZ, R0.H1_H1 ;  /* 0x30000000ff487230 */ /* 0x000fe40000004100 */
[C-C-:B----4-:R-:W-:Y:S01]  /*71d0*/  FFMA R0, R45.reuse, R4, R2.reuse ;  /* 0x000000042d007223 */ /* 0x150fe20000000002 */
[--C-:B------:R-:W-:Y:S02]  /*71e0*/  HADD2.F32 R69, -RZ, R3.reuse.H0_H0 ;  /* 0x20000003ff457230 */ /* 0x100fe40000004100 */
[----:B------:R-:W-:Y:S02]  /*71f0*/  HADD2.F32 R70, -RZ, R3.H1_H1 ;  /* 0x30000003ff467230 */ /* 0x000fe40000004100 */
[C-C-:B------:R-:W-:Y:S01]  /*7200*/  FFMA R3, R45.reuse, R5, R2.reuse ;  /* 0x000000052d037223 */ /* 0x140fe20000000002 */
[--C-:B------:R-:W-:Y:S02]  /*7210*/  HADD2.F32 R59, -RZ, R60.reuse.H0_H0 ;  /* 0x2000003cff3b7230 */ /* 0x100fe40000004100 */
[C-C-:B------:R-:W-:Y:S01]  /*7220*/  FFMA R6, R45.reuse, R6, R2.reuse ;  /* 0x000000062d067223 */ /* 0x140fe20000000002 */
[----:B------:R-:W-:Y:S02]  /*7230*/  HADD2.F32 R60, -RZ, R60.H1_H1 ;  /* 0x3000003cff3c7230 */ /* 0x000fe40000004100 */
[C-C-:B------:R-:W-:Y:S01]  /*7240*/  FFMA R7, R45.reuse, R7, R2.reuse ;  /* 0x000000072d077223 */ /* 0x140fe20000000002 */
[C-C-:B------:R-:W-:Y:S01]  /*7250*/  FFMA R4, R45.reuse, R8, R2.reuse ;  /* 0x000000082d047223 */ /* 0x140fe20000000002 */
[C-C-:B------:R-:W-:Y:S01]  /*7260*/  FFMA R5, R45.reuse, R9, R2.reuse ;  /* 0x000000092d057223 */ /* 0x140fe20000000002 */
[C-C-:B------:R-:W-:Y:S01]  /*7270*/  FFMA R10, R45.reuse, R10, R2.reuse ;  /* 0x0000000a2d0a7223 */ /* 0x140fe20000000002 */
[C-C-:B------:R-:W-:Y:S01]  /*7280*/  FFMA R11, R45.reuse, R11, R2.reuse ;  /* 0x0000000b2d0b7223 */ /* 0x140fe20000000002 */
[C-C-:B------:R-:W-:Y:S01]  /*7290*/  FFMA R8, R45.reuse, R12, R2.reuse ;  /* 0x0000000c2d087223 */ /* 0x140fe20000000002 */
        /* <DEDUP_REMOVED lines=23> */
[----:B------:R-:W-:Y:S01]  /*7410*/  F2FP.F16.E4M3.UNPACK_B R33, R82.H1 ;  /* 0x00000052ff21723e */ /* 0x000fe200030006ff */
[C-C-:B------:R-:W-:Y:S01]  /*7420*/  FFMA R34, R45.reuse, R34, R2.reuse ;  /* 0x000000222d227223 */ /* 0x140fe20000000002 */
[----:B------:R-:W-:Y:S01]  /*7430*/  FFMA R35, R45, R35, R2 ;  /* 0x000000232d237223 */ /* 0x000fe20000000002 */
[C---:B------:R-:W-:Y:S01]  /*7440*/  FFMA R0, R47.reuse, R46, R0 ;  /* 0x0000002e2f007223 */ /* 0x040fe20000000000 */
[C---:B------:R-:W-:Y:S01]  /*7450*/  FFMA R3, R47.reuse, R48, R3 ;  /* 0x000000302f037223 */ /* 0x040fe20000000003 */
[----:B------:R-:W-:Y:S01]  /*7460*/  F2FP.F16.E4M3.UNPACK_B R48, R83 ;  /* 0x00000053ff30723e */ /* 0x000fe200020006ff */
[C---:B------:R-:W-:Y:S01]  /*7470*/  FFMA R6, R47.reuse, R49, R6 ;  /* 0x000000312f067223 */ /* 0x040fe20000000006 */
[C---:B------:R-:W-:Y:S01]  /*7480*/  FFMA R7, R47.reuse, R50, R7 ;  /* 0x000000322f077223 */ /* 0x040fe20000000007 */
[C---:B------:R-:W-:Y:S01]  /*7490*/  FFMA R4, R47.reuse, R51, R4 ;  /* 0x000000332f047223 */ /* 0x040fe20000000004 */
[C---:B------:R-:W-:Y:S01]  /*74a0*/  FFMA R5, R47.reuse, R52, R5 ;  /* 0x000000342f057223 */ /* 0x040fe20000000005 */
[C---:B------:R-:W-:Y:S01]  /*74b0*/  FFMA R10, R47.reuse, R53, R10 ;  /* 0x000000352f0a7223 */ /* 0x040fe2000000000a */
[----:B------:R-:W-:Y:S01]  /*74c0*/  FFMA R11, R47, R54, R11 ;  /* 0x000000362f0b7223 */ /* 0x000fe2000000000b */
[----:B------:R-:W-:Y:S01]  /*74d0*/  F2FP.SATFINITE.RELU.E4M3.F32.PACK_AB_MERGE_C R49, R7, R6, RZ ;  /* 0x000000060731723e */ /* 0x000fe200048078ff */
[C---:B------:R-:W-:Y:S01]  /*74e0*/  FFMA R8, R47.reuse, R55, R8 ;  /* 0x000000372f087223 */ /* 0x040fe20000000008 */
[----:B------:R-:W-:Y:S01]  /*74f0*/  F2FP.F16.E4M3.UNPACK_B R7, R83.H1 ;  /* 0x00000053ff07723e */ /* 0x000fe200030006ff */
[----:B------:R-:W-:Y:S01]  /*7500*/  FFMA R9, R47, R56, R9 ;  /* 0x000000382f097223 */ /* 0x000fe20000000009 */
[----:B------:R-:W-:Y:S01]  /*7510*/  F2FP.SATFINITE.RELU.E4M3.F32.PACK_AB_MERGE_C R10, R11, R10, RZ ;  /* 0x0000000a0b0a723e */ /* 0x000fe200048078ff */
[----:B------:R-:W-:Y:S01]  /*7520*/  FFMA R14, R47, R57, R14 ;  /* 0x000000392f0e7223 */ /* 0x000fe2000000000e */
[----:B------:R-:W-:Y:S01]  /*7530*/  F2FP.SATFINITE.RELU.E4M3.F32.PACK_AB_MERGE_C R52, R3, R0, R49 ;  /* 0x000000000334723e */ /* 0x000fe20004807831 */
[----:B------:R-:W-:Y:S01]  /*7540*/  FFMA R15, R47, R58, R15 ;  /* 0x0000003a2f0f7223 */ /* 0x000fe2000000000f */
[----:B------:R-:W-:Y:S01]  /*7550*/  F2FP.SATFINITE.RELU.E4M3.F32.PACK_AB_MERGE_C R53, R5, R4, R10 ;  /* 0x000000040535723e */ /* 0x000fe2000480780a */
[C---:B------:R-:W-:Y:S01]  /*7560*/  FFMA R12, R47.reuse, R59, R12 ;  /* 0x0000003b2f0c7223 */ /* 0x040fe2000000000c */
        /* <DEDUP_REMOVED lines=9> */
[--C-:B------:R-:W-:Y:S02]  /*7600*/  HADD2.F32 R32, -RZ, R33.reuse.H0_H0 ;  /* 0x20000021ff207230 */ /* 0x100fe40000004100 */
[C---:B------:R-:W-:Y:S01]  /*7610*/  FFMA R26, R47.reuse, R69, R26 ;  /* 0x000000452f1a7223 */ /* 0x040fe2000000001a */
[----:B------:R-:W-:Y:S02]  /*7620*/  HADD2.F32 R33, -RZ, R33.H1_H1 ;  /* 0x30000021ff217230 */ /* 0x000fe40000004100 */
        /* <DEDUP_REMOVED lines=8> */
[----:B------:R-:W-:Y:S01]  /*76b0*/  FFMA R31, R47, R33, R31 ;  /* 0x000000212f1f7223 */ /* 0x000fe2000000001f */
[----:B------:R-:W-:Y:S01]  /*76c0*/  F2FP.SATFINITE.RELU.E4M3.F32.PACK_AB_MERGE_C R14, R15, R14, RZ ;  /* 0x0000000e0f0e723e */ /* 0x000fe200048078ff */
[----:B------:R-:W-:Y:S01]  /*76d0*/  FFMA R28, R47, R46, R28 ;  /* 0x0000002e2f1c7223 */ /* 0x000fe2000000001c */
[----:B------:R-:W-:Y:S01]  /*76e0*/  F2FP.SATFINITE.RELU.E4M3.F32.PACK_AB_MERGE_C R18, R19, R18, RZ ;  /* 0x000000121312723e */ /* 0x000fe200048078ff */
[C---:B------:R-:W-:Y:S01]  /*76f0*/  FFMA R29, R47.reuse, R48, R29 ;  /* 0x000000302f1d7223 */ /* 0x040fe2000000001d */
[C---:B------:R-:W-:Y:S01]  /*7700*/  FFMA R34, R47.reuse, R6, R34 ;  /* 0x000000062f227223 */ /* 0x040fe20000000022 */
[----:B------:R-:W-:Y:S01]  /*7710*/  FFMA R35, R47, R7, R35 ;  /* 0x000000072f237223 */ /* 0x000fe20000000023 */
[----:B------:R-:W-:Y:S02]  /*7720*/  F2FP.SATFINITE.RELU.E4M3.F32.PACK_AB_MERGE_C R54, R9, R8, R14 ;  /* 0x000000080936723e */ /* 0x000fe4000480780e */
[----:B------:R-:W-:Y:S02]  /*7730*/  F2FP.SATFINITE.RELU.E4M3.F32.PACK_AB_MERGE_C R55, R13, R12, R18 ;  /* 0x0000000c0d37723e */ /* 0x000fe40004807812 */
[----:B------:R-:W-:Y:S02]  /*7740*/  F2FP.SATFINITE.RELU.E4M3.F32.PACK_AB_MERGE_C R22, R23, R22, RZ ;  /* 0x000000161716723e */ /* 0x000fe400048078ff */
[----:B------:R-:W-:Y:S01]  /*7750*/  F2FP.SATFINITE.RELU.E4M3.F32.PACK_AB_MERGE_C R26, R27, R26, RZ ;  /* 0x0000001a1b1a723e */ /* 0x000fe200048078ff */
[----:B------:R1:W-:Y:S01]  /*7760*/  STS.128 [R102+UR49+0x4300], R52 ;  /* 0x0043003466007988 */ /* 0x0003e20008000c31 */
[----:B------:R-:W-:Y:S02]  /*7770*/  F2FP.SATFINITE.RELU.E4M3.F32.PACK_AB_MERGE_C R18, R31, R30, RZ ;  /* 0x0000001e1f12723e */ /* 0x000fe400048078ff */
[----:B------:R-:W-:Y:S02]  /*7780*/  F2FP.SATFINITE.RELU.E4M3.F32.PACK_AB_MERGE_C R19, R35, R34, RZ ;  /* 0x000000222313723e */ /* 0x000fe400048078ff */
[----:B------:R-:W-:Y:S02]  /*7790*/  F2FP.SATFINITE.RELU.E4M3.F32.PACK_AB_MERGE_C R16, R17, R16, R22 ;  /* 0x000000101110723e */ /* 0x000fe40004807816 */
[----:B------:R-:W-:Y:S02]  /*77a0*/  F2FP.SATFINITE.RELU.E4M3.F32.PACK_AB_MERGE_C R17, R21, R20, R26 ;  /* 0x000000141511723e */ /* 0x000fe4000480781a */
[----:B------:R-:W-:Y:S02]  /*77b0*/  F2FP.SATFINITE.RELU.E4M3.F32.PACK_AB_MERGE_C R18, R25, R24, R18 ;  /* 0x000000181912723e */ /* 0x000fe40004807812 */
[----:B------:R-:W-:Y:S02]  /*77c0*/  F2FP.SATFINITE.RELU.E4M3.F32.PACK_AB_MERGE_C R19, R29, R28, R19 ;  /* 0x0000001c1d13723e */ /* 0x000fe40004807813 */
[----:B------:R-:W-:Y:S02]  /*77d0*/  LEA R0, R107, UR49, 0x3 ;  /* 0x000000316b007c11 */ /* 0x000fe4000f8e18ff */
[----:B------:R-:W-:Y:S01]  /*77e0*/  @!P6 SHF.L.U32 R3, R106, 0x1f, RZ ;  /* 0x0000001f6a03e819 */ /* 0x000fe200000006ff */
[----:B------:R1:W-:Y:S01]  /*77f0*/  STS.128 [R117+0x4300], R16 ;  /* 0x0043001075007388 */ /* 0x0003e20000000c00 */
[----:B------:R-:W-:Y:S01]  /*7800*/  @!PT LDS RZ, [RZ] ;  /* 0x00000000fffff984 */ /* 0x000fe20000000800 */
[----:B------:R-:W-:Y:S01]  /*7810*/  @!PT LDS RZ, [RZ] ;  /* 0x00000000fffff984 */ /* 0x000fe20000000800 */
[----:B------:R-:W-:Y:S01]  /*7820*/  @!PT LDS RZ, [RZ] ;  /* 0x00000000fffff984 */ /* 0x000fe20000000800 */
[----:B------:R-:W-:Y:S01]  /*7830*/  @!PT LDS RZ, [RZ] ;  /* 0x00000000fffff984 */ /* 0x000fe20000000800 */
[----:B------:R2:W-:Y:S07]  /*7840*/  MEMBAR.ALL.CTA ;  /* 0x0000000000007992 */ /* 0x0005ee0000008000 */
[----:B--2---:R-:W2:Y:S02]  /*7850*/  FENCE.VIEW.ASYNC.S ;  /* 0x00000000000073c6 */ /* 0x004ea40000000000 */
[----:B--2---:R-:W-:Y:S06]  /*7860*/  BAR.SYNC.DEFER_BLOCKING 0x1, 0x80 ;  /* 0x0042000000007b1d */ /* 0x004fec0000010000 */
[----:B------:R-:W-:Y:S05]  /*7870*/  @P0 BRA `(.L_x_132) ;  /* 0x0000000000380947 */ /* 0x000fea0003800000 */
[----:B------:R-:W-:Y:S02]  /*7880*/  UIADD3 UR4, UPT, UPT, UR49, 0x4300, URZ ;  /* 0x0000430031047890 */ /* 0x000fe4000fffe0ff */
[----:B------:R-:W-:Y:S01]  /*7890*/  UIADD3 UR8, UP0, UPT, UR52, 0x680, URZ ;  /* 0x0000068034087890 */ /* 0x000fe2000ff1e0ff */
[----:B------:R-:W-:Y:S01]  /*78a0*/  UMOV UR43, UR36 ;  /* 0x00000024002b7c82 */ /* 0x000fe20008000000 */
[----:B------:R-:W-:Y:S02]  /*78b0*/  UIADD3 UR5, UPT, UPT, UR41, 0x80, URZ ;  /* 0x0000008029057890 */ /* 0x000fe4000fffe0ff */
[----:B------:R-:W-:Y:S01]  /*78c0*/  MOV R112, UR4 ;  /* 0x0000000400707c02 */ /* 0x000fe20008000f00 */
[----:B------:R-:W-:Y:S02]  /*78d0*/  UIADD3.X UR9, UPT, UPT, URZ, UR53, URZ, UP0, !UPT ;  /* 0x00000035ff097290 */ /* 0x000fe400087fe4ff */
[----:B------:R-:W-:Y:S01]  /*78e0*/  UIADD3 UR4, UPT, UPT, UR49, 0x4b00, URZ ;  /* 0x00004b0031047890 */ /* 0x000fe2000fffe0ff */
[----:B------:R-:W-:Y:S01]  /*78f0*/  R2UR UR40, R112 ;  /* 0x00000000702872ca */ /* 0x000fe200000e0000 */
[----:B------:R-:W-:Y:S01]  /*7900*/  UMOV UR6, UR42 ;  /* 0x0000002a00067c82 */ /* 0x000fe20008000000 */
[----:B------:R-:W-:Y:S11]  /*7910*/  UMOV UR7, UR36 ;  /* 0x0000002400077c82 */ /* 0x000ff60008000000 */
[----:B------:R2:W-:Y:S01]  /*7920*/  UTMASTG.3D [UR40], [UR8] ;  /* 0x00000028080073b5 */ /* 0x0005e20008010000 */
[----:B------:R2:W-:Y:S01]  /*7930*/  UTMASTG.3D [UR4], [UR8] ;  /* 0x00000004080073b5 */ /* 0x0005e20008010000 */
[----:B------:R0:W-:Y:S01]  /*7940*/  UTMACMDFLUSH ;  /* 0x00000000000079b7 */ /* 0x0001e20000000000 */
[----:B--2---:R-:W-:Y:S04]  /*7950*/  DEPBAR.LE SB0, 0x1 ;  /* 0x000080400000791a */ /* 0x004fe80000000000 */
.L_x_132:
[----:B------:R-:W-:Y:S05]  /*7960*/  BSYNC.RECONVERGENT B0 ;  /* 0x0000000000007941 */ /* 0x000fea0003800200 */
.L_x_131:
[----:B------:R-:W-:Y:S06]  /*7970*/  BAR.SYNC.DEFER_BLOCKING 0x1, 0x80 ;  /* 0x0042000000007b1d */ /* 0x000fec0000010000 */
[----:B------:R-:W2:Y:S01]  /*7980*/  @!P6 SYNCS.PHASECHK.TRANS64.TRYWAIT P0, [R0+URZ+0x100], R3 ;  /* 0x000100030000e5a7 */ /* 0x000ea200080011ff */
[----:B------:R-:W-:Y:S01]  /*7990*/  BSSY B1, `(.L_x_133) ;  /* 0x0000021000017945 */ /* 0x000fe20003800000 */
[----:B--2---:R-:W-:Y:S03]  /*79a0*/  @!P6 SEL R118, RZ, 0x1, !P0 ;  /* 0x00000001ff76e807 */ /* 0x004fe60004000000 */
[----:B------:R-:W-:Y:S05]  /*79b0*/  @P6 BRA `(.L_x_134) ;  /* 0x0000000000786947 */ /* 0x000fea0003800000 */
[----:B------:R-:W-:Y:S01]  /*79c0*/  ISETP.NE.AND P1, PT, R119, RZ, PT ;  /* 0x000000ff7700720c */ /* 0x000fe20003f25270 */
[----:B------:R-:W-:Y:S01]  /*79d0*/  BSSY B0, `(.L_x_135) ;  /* 0x0000009000007945 */ /* 0x000fe20003800000 */
[----:B------:R-:W-:Y:S11]  /*79e0*/  ISETP.NE.AND P0, PT, R118, RZ, PT ;  /* 0x000000ff7600720c */ /* 0x000ff60003f05270 */
[----:B------:R-:W-:Y:S05]  /*79f0*/  @P1 IMAD R3, R107, 0x1000, R102 ;  /* 0x000010006b031824 */ /* 0x000fea00078e0266 */
[----:B------:R-:W-:Y:S05]  /*7a00*/  @P1 IADD3 R5, PT, PT, R3, UR49, RZ ;  /* 0x0000003103051c10 */ /* 0x000fea000fffe0ff */
[----:B------:R-:W-:Y:S01]  /*7a10*/  @P1 IMAD.IADD R5, R5, 0x1, R120 ;  /* 0x0000000105051824 */ /* 0x000fe200078e0278 */
[----:B------:R-:W-:Y:S06]  /*7a20*/  @P0 BRA `(.L_x_136) ;  /* 0x00000000000c0947 */ /* 0x000fec0003800000 */
[----:B------:R-:W-:Y:S04]  /*7a30*/  SHF.L.U32 R4, R106, 0x1f, RZ ;  /* 0x0000001f6a047819 */ /* 0x000fe800000006ff */
[----:B------:R-:W2:Y:S02]  /*7a40*/  SYNCS.PHASECHK.TRANS64.TRYWAIT P0, [R0+URZ+0x100], R4 ;  /* 0x00010004000075a7 */ /* 0x000ea400080011ff */
[----:B--2---:R-:W-:Y:S05]  /*7a50*/  @!P0 BRA `(.L_x_137) ;  /* 0x0000003800648947 */ /* 0x004fea0003800000 */
.L_x_136:
[----:B------:R-:W-:Y:S05]  /*7a60*/  BSYNC B0 ;  /* 0x0000000000007941 */ /* 0x000fea0003800000 */
.L_x_135:
[----:B------:R-:W-:Y:S01]  /*7a70*/  ISETP.NE.AND P0, PT, R119, RZ, PT ;  /* 0x000000ff7700720c */ /* 0x000fe20003f05270 */
[----:B------:R-:W-:Y:S11]  /*7a80*/  VIADD R107, R107, 0x1 ;  /* 0x000000016b6b7836 */ /* 0x000ff60000000000 */
[----:B------:R-:W-:Y:S01]  /*7a90*/  @!UPT UIADD3 URZ, UPT, UPT, URZ, URZ, URZ ;  /* 0x000000fffffff290 */ /* 0x000fe2000fffe0ff */
[----:B------:R3:W4:Y:S04]  /*7aa0*/  @P0 LDS.128 R76, [R3+UR49+0x300] ;  /* 0x00030031034c0984 */ /* 0x0007280008000c00 */
[----:B------:R1:W1:Y:S01]  /*7ab0*/  @P0 LDS.128 R80, [R5+0x300] ;  /* 0x0003000005500984 */ /* 0x0002620000000c00 */
        /* <DEDUP_REMOVED lines=8> */
[----:B---3--:R-:W-:Y:S02]  /*7b40*/  VIADD R3, R0, 0x120 ;  /* 0x0000012000037836 */ /* 0x008fe40000000000 */
[----:B--2---:R-:W-:Y:S05]  /*7b50*/  IMAD.U32 R0, RZ, RZ, UR37 ;  /* 0x00000025ff007e24 */ /* 0x004fea000f8e00ff */
[----:B------:R-:W-:Y:S04]  /*7b60*/  PRMT R0, R0, 0x654, R3 ;  /* 0x0000065400007816 */ /* 0x000fe80000000003 */
[----:B-----5:R2:W-:Y:S02]  /*7b70*/  SYNCS.ARRIVE.TRANS64.RED.A1T0 RZ, [R0+URZ], RZ ;  /* 0x000000ff00ff79a7 */ /* 0x0205e400081004ff */
[----:B--2---:R-:W-:Y:S04]  /*7b80*/  SEL R0, RZ, 0x1, P0 ;  /* 0x00000001ff007807 */ /* 0x004fe80000000000 */
[----:B-1--4-:R-:W-:Y:S02]  /*7b90*/  LOP3.LUT R106, R106, R0, RZ, 0x3c, !PT ;  /* 0x000000006a6a7212 */ /* 0x012fe400078e3cff */
.L_x_134:
[----:B------:R-:W-:Y:S05]  /*7ba0*/  BSYNC B1 ;  /* 0x0000000000017941 */ /* 0x000fea0003800000 */
.L_x_133:
[----:B------:R-:W-:Y:S05]  /*7bb0*/  VIADD R0, R75, 0x20 ;  /* 0x000000204b007836 */ /* 0x000fea0000000000 */
[----:B------:R-:W-:Y:S04]  /*7bc0*/  SHF.R.U32.HI R0, RZ, 0x15, R0 ;  /* 0x00000015ff007819 */ /* 0x000fe80000011600 */
[----:B------:R-:W-:Y:S11]  /*7bd0*/  LOP3.LUT P0, RZ, R0, 0x3, R104, 0x48, !PT ;  /* 0x0000000300ff7812 */ /* 0x000ff60007804868 */
[----:B------:R-:W-:Y:S02]  /*7be0*/  @!UPT UIADD3 URZ, UPT, UPT, URZ, URZ, URZ ;  /* 0x000000fffffff290 */ /* 0x000fe4000fffe0ff */
[----:B------:R-:W-:Y:S05]  /*7bf0*/  @!P0 BRA `(.L_x_138) ;  /* 0x0000000000408947 */ /* 0x000fea0003800000 */
[----:B------:R-:W2:Y:S01]  /*7c00*/  LDCU.64 UR8, c[0x4][0x78] ;  /* 0x01000f00ff0877ac */ /* 0x000ea20008000a00 */
[----:B------:R-:W-:Y:S01]  /*7c10*/  MOV R15, 0x0 ;  /* 0x00000000000f7802 */ /* 0x000fe20000000f00 */
[----:B------:R-:W-:Y:S02]  /*7c20*/  HFMA2 R12, -RZ, RZ, 0, 5.9604644775390625e-08 ;  /* 0x00000001ff0c7431 */ /* 0x000fe400000001ff */
[----:B------:R-:W-:Y:S02]  /*7c30*/  IMAD.MOV.U32 R8, RZ, RZ, 0x192 ;  /* 0x00000192ff087424 */ /* 0x000fe400078e00ff */
[----:B------:R-:W-:Y:S01]  /*7c40*/  IMAD.MOV.U32 R13, RZ, RZ, RZ ;  /* 0x000000ffff0d7224 */ /* 0x000fe200078e00ff */
[----:B------:R-:W3:Y:S01]  /*7c50*/  LDCU.64 UR6, c[0x4][0x80] ;  /* 0x01001000ff0677ac */ /* 0x000ee20008000a00 */
[----:B------:R-:W4:Y:S01]  /*7c60*/  LDC.64 R14, c[0x4][R15] ;  /* 0x010000000f0e7b82 */ /* 0x000f220000000a00 */
[----:B------:R-:W5:Y:S01]  /*7c70*/  LDCU.64 UR4, c[0x4][0x18] ;  /* 0x01000300ff0477ac */ /* 0x000f620008000a00 */
[----:B--2---:R-:W-:Y:S01]  /*7c80*/  MOV R5, UR9 ;  /* 0x0000000900057c02 */ /* 0x004fe20008000f00 */
[----:B------:R-:W-:Y:S01]  /*7c90*/  IMAD.U32 R4, RZ, RZ, UR8 ;  /* 0x00000008ff047e24 */ /* 0x000fe2000f8e00ff */
[----:B---3--:R-:W-:Y:S01]  /*7ca0*/  MOV R7, UR7 ;  /* 0x0000000700077c02 */ /* 0x008fe20008000f00 */
[----:B------:R-:W-:Y:S01]  /*7cb0*/  IMAD.U32 R6, RZ, RZ, UR6 ;  /* 0x00000006ff067e24 */ /* 0x000fe2000f8e00ff */
[----:B-----5:R-:W-:Y:S01]  /*7cc0*/  MOV R11, UR5 ;  /* 0x00000005000b7c02 */ /* 0x020fe20008000f00 */
[----:B------:R-:W-:Y:S02]  /*7cd0*/  IMAD.U32 R10, RZ, RZ, UR4 ;  /* 0x00000004ff0a7e24 */ /* 0x000fe4000f8e00ff */
[----:B------:R-:W-:Y:S07]  /*7ce0*/  LEPC R20, `(.L_x_138) ;  /* 0x000000001014794e */ /* 0x000fee0000000000 */
[----:B-1--4-:R-:W-:Y:S05]  /*7cf0*/  CALL.ABS.NOINC R14 ;  /* 0x000000000e007343 */ /* 0x012fea0003c00000 */
.L_x_138:
[----:B------:R-:W-:Y:S01]  /*7d00*/  F2FP.F16.E4M3.UNPACK_B R4, R77.H1 ;  /* 0x0000004dff04723e */ /* 0x000fe200030006ff */
[----:B------:R-:W-:Y:S05]  /*7d10*/  WARPSYNC.ALL ;  /* 0x0000000000007948 */ /* 0x000fea0003800000 */
[----:B------:R-:W-:Y:S01]  /*7d20*/  R2UR UR4, R75 ;  /* 0x000000004b0472ca */ /* 0x000fe200000e0000 */
[--C-:B-1----:R-:W-:Y:S01]  /*7d30*/  HADD2.F32 R53, -RZ, R4.reuse.H0_H0 ;  /* 0x20000004ff357230 */ /* 0x102fe20000004100 */
[-C--:B------:R-:W-:Y:S01]  /*7d40*/  F2FP.F16.E4M3.UNPACK_B R0, R76.reuse.H1 ;  /* 0x0000004cff00723e */ /* 0x080fe200030006ff */
[----:B------:R-:W-:Y:S01]  /*7d50*/  HADD2.F32 R54, -RZ, R4.H1_H1 ;  /* 0x30000004ff367230 */ /* 0x000fe20000004100 */
[----:B------:R-:W-:Y:S01]  /*7d60*/  F2FP.F16.E4M3.UNPACK_B R3, R76 ;  /* 0x0000004cff03723e */ /* 0x000fe200020006ff */
[----:B------:R-:W-:Y:S01]  /*7d70*/  BSSY.RECONVERGENT B0, `(.L_x_139) ;  /* 0x0000099000007945 */ /* 0x000fe20003800200 */
[----:B------:R-:W-:Y:S01]  /*7d80*/  F2FP.F16.E4M3.UNPACK_B R62, R79.H1 ;  /* 0x0000004fff3e723e */ /* 0x000fe200030006ff */
[--C-:B------:R-:W-:Y:S01]  /*7d90*/  HADD2.F32 R49, -RZ, R0.reuse.H0_H0 ;  /* 0x20000000ff317230 */ /* 0x100fe20000004100 */
[----:B------:R-:W-:Y:S01]  /*7da0*/  F2FP.F16.E4M3.UNPACK_B R70, R81.H1 ;  /* 0x00000051ff46723e */ /* 0x000fe200030006ff */
[----:B------:R-:W-:Y:S01]  /*7db0*/  HADD2.F32 R50, -RZ, R0.H1_H1 ;  /* 0x30000000ff327230 */ /* 0x000fe20000004100 */
[----:B------:R-:W-:Y:S01]  /*7dc0*/  F2FP.F16.E4M3.UNPACK_B R0, R77 ;  /* 0x0000004dff00723e */ /* 0x000fe200020006ff */
[--C-:B------:R-:W-:Y:S01]  /*7dd0*/  HADD2.F32 R46, -RZ, R3.reuse.H0_H0 ;  /* 0x20000003ff2e7230 */ /* 0x100fe20000004100 */
[----:B------:R-:W-:Y:S01]  /*7de0*/  ISETP.NE.AND P0, PT, R113, RZ, PT ;  /* 0x000000ff7100720c */ /* 0x000fe20003f05270 */
[----:B------:R-:W1:Y:S01]  /*7df0*/  LDTM.x32 R4, tmem[UR4+0x20] ;  /* 0x00002004000479ee */ /* 0x000e6200082c0000 */
[----:B------:R-:W-:Y:S01]  /*7e00*/  HADD2.F32 R48, -RZ, R3.H1_H1 ;  /* 0x30000003ff307230 */ /* 0x000fe20000004100 */
[-C--:B------:R-:W-:Y:S01]  /*7e10*/  F2FP.F16.E4M3.UNPACK_B R3, R78.reuse ;  /* 0x0000004eff03723e */ /* 0x080fe200020006ff */
[--C-:B------:R-:W-:Y:S01]  /*7e20*/  HADD2.F32 R51, -RZ, R0.reuse.H0_H0 ;  /* 0x20000000ff337230 */ /* 0x100fe20000004100 */
[----:B------:R-:W-:Y:S01]  /*7e30*/  ISETP.NE.AND P6, PT, R121, RZ, PT ;  /* 0x000000ff7900720c */ /* 0x000fe20003fc5270 */
[----:B------:R-:W-:Y:S01]  /*7e40*/  HADD2.F32 R52, -RZ, R0.H1_H1 ;  /* 0x30000000ff347230 */ /* 0x000fe20000004100 */
[----:B------:R-:W-:Y:S01]  /*7e50*/  F2FP.F16.E4M3.UNPACK_B R0, R78.H1 ;  /* 0x0000004eff00723e */ /* 0x000fe200030006ff */
[--C-:B------:R-:W-:Y:S02]  /*7e60*/  HADD2.F32 R55, -RZ, R3.reuse.H0_H0 ;  /* 0x20000003ff377230 */ /* 0x100fe40000004100 */
[----:B------:R-:W-:Y:S01]  /*7e70*/  HADD2.F32 R56, -RZ, R3.H1_H1 ;  /* 0x30000003ff387230 */ /* 0x000fe20000004100 */
[----:B------:R-:W-:Y:S01]  /*7e80*/  F2FP.F16.E4M3.UNPACK_B R3, R79 ;  /* 0x0000004fff03723e */ /* 0x000fe200020006ff */
[--C-:B------:R-:W-:Y:S02]  /*7e90*/  HADD2.F32 R57, -RZ, R0.reuse.H0_H0 ;  /* 0x20000000ff397230 */ /* 0x100fe40000004100 */
[----:B------:R-:W-:Y:S01]  /*7ea0*/  HADD2.F32 R58, -RZ, R0.H1_H1 ;  /* 0x30000000ff3a7230 */ /* 0x000fe20000004100 */
[-C--:B------:R-:W-:Y:S01]  /*7eb0*/  F2FP.F16.E4M3.UNPACK_B R0, R80.reuse ;  /* 0x00000050ff00723e */ /* 0x080fe200020006ff */
[--C-:B------:R-:W-:Y:S02]  /*7ec0*/  HADD2.F32 R59, -RZ, R3.reuse.H0_H0 ;  /* 0x20000003ff3b7230 */ /* 0x100fe40000004100 */
        /* <DEDUP_REMOVED lines=12> */
[----:B------:R-:W-:Y:S02]  /*7f90*/  HADD2.F32 R72, -RZ, R3.H1_H1 ;  /* 0x30000003ff487230 */ /* 0x000fe40000004100 */
[--C-:B------:R-:W-:Y:S02]  /*7fa0*/  HADD2.F32 R73, -RZ, R0.reuse.H0_H0 ;  /* 0x20000000ff497230 */ /* 0x100fe40000004100 */
[----:B------:R-:W-:Y:S02]  /*7fb0*/  HADD2.F32 R74, -RZ, R0.H1_H1 ;  /* 0x30000000ff4a7230 */ /* 0x000fe40000004100 */
[C-C-:B-1----:R-:W-:Y:S01]  /*7fc0*/  FFMA R0, R45.reuse, R4, R2.reuse ;  /* 0x000000042d007223 */ /* 0x142fe20000000002 */
        /* <DEDUP_REMOVED lines=29> */
[----:B------:R-:W-:Y:S01]  /*81a0*/  F2FP.F16.E4M3.UNPACK_B R33, R83 ;  /* 0x00000053ff21723e */ /* 0x000fe200020006ff */
[C-C-:B------:R-:W-:Y:S01]  /*81b0*/  FFMA R34, R45.reuse, R34, R2.reuse ;  /* 0x000000222d227223 */ /* 0x140fe20000000002 */
[----:B------:R-:W-:Y:S01]  /*81c0*/  FFMA R35, R45, R35, R2 ;  /* 0x000000232d237223 */ /* 0x000fe20000000002 */
[C---:B------:R-:W-:Y:S01]  /*81d0*/  FFMA R0, R47.reuse, R46, R0 ;  /* 0x0000002e2f007223 */ /* 0x040fe20000000000 */
[C---:B------:R-:W-:Y:S01]  /*81e0*/  FFMA R3, R47.reuse, R48, R3 ;  /* 0x000000302f037223 */ /* 0x040fe20000000003 */
        /* <DEDUP_REMOVED lines=11> */
[--C-:B------:R-:W-:Y:S01]  /*82a0*/  HADD2.F32 R61, -RZ, R62.reuse.H0_H0 ;  /* 0x2000003eff3d7230 */ /* 0x100fe20000004100 */
[----:B------:R-:W-:Y:S01]  /*82b0*/  F2FP.SATFINITE.RELU.E4M3.F32.PACK_AB_MERGE_C R48, R3, R0, R48 ;  /* 0x000000000330723e */ /* 0x000fe20004807830 */
[----:B------:R-:W-:Y:S01]  /*82c0*/  FFMA R14, R47, R57, R14 ;  /* 0x000000392f0e7223 */ /* 0x000fe2000000000e */
[----:B------:R-:W-:Y:S01]  /*82d0*/  F2FP.SATFINITE.RELU.E4M3.F32.PACK_AB_MERGE_C R49, R5, R4, R10 ;  /* 0x000000040531723e */ /* 0x000fe2000480780a */
[----:B------:R-:W-:Y:S02]  /*82e0*/  HADD2.F32 R62, -RZ, R62.H1_H1 ;  /* 0x3000003eff3e7230 */ /* 0x000fe40000004100 */
        /* <DEDUP_REMOVED lines=11> */
[C---:B------:R-:W-:Y:S01]  /*83a0*/  FFMA R20, R47.reuse, R67, R20 ;  /* 0x000000432f147223 */ /* 0x040fe20000000014 */
[C---:B------:R-:W-:Y:S01]  /*83b0*/  FFMA R21, R47.reuse, R68, R21 ;  /* 0x000000442f157223 */ /* 0x040fe20000000015 */
[C---:B------:R-:W-:Y:S01]  /*83c0*/  FFMA R26, R47.reuse, R69, R26 ;  /* 0x000000452f1a7223 */ /* 0x040fe2000000001a */
[--C-:B------:R-:W-:Y:S02]  /*83d0*/  HADD2.F32 R32, -RZ, R33.reuse.H0_H0 ;  /* 0x20000021ff207230 */ /* 0x100fe40000004100 */
[C---:B------:R-:W-:Y:S01]  /*83e0*/  FFMA R27, R47.reuse, R70, R27 ;  /* 0x000000462f1b7223 */ /* 0x040fe2000000001b */
        /* <DEDUP_REMOVED lines=35> */
[----:B------:R-:W-:Y:S02]  /*8620*/  UIADD3 UR12, UP0, UPT, UR52, 0x680, URZ ;  /* 0x00000680340c7890 */ /* 0x000fe4000ff1e0ff */
[----:B------:R-:W-:Y:S02]  /*8630*/  UIADD3 UR9, UPT, UPT, UR41, 0x20, URZ ;  /* 0x0000002029097890 */ /* 0x000fe4000fffe0ff */
[----:B------:R-:W-:Y:S02]  /*8640*/  UIADD3 UR8, UPT, UPT, UR49, 0x5300, URZ ;  /* 0x0000530031087890 */ /* 0x000fe4000fffe0ff */
[----:B------:R-:W-:Y:S01]  /*8650*/  UIADD3.X UR13, UPT, UPT, URZ, UR53, URZ, UP0, !UPT ;  /* 0x00000035ff0d7290 */ /* 0x000fe200087fe4ff */
[----:B------:R-:W-:Y:S01]  /*8660*/  UMOV UR10, UR42 ;  /* 0x0000002a000a7c82 */ /* 0x000fe20008000000 */
[----:B------:R-:W-:Y:S01]  /*8670*/  UMOV UR11, UR36 ;  /* 0x00000024000b7c82 */ /* 0x000fe20008000000 */
[----:B------:R-:W-:Y:S02]  /*8680*/  UIADD3 UR5, UPT, UPT, UR41, 0xa0, URZ ;  /* 0x000000a029057890 */ /* 0x000fe4000fffe0ff */
[----:B------:R-:W-:Y:S01]  /*8690*/  UIADD3 UR4, UPT, UPT, UR49, 0x5b00, URZ ;  /* 0x00005b0031047890 */ /* 0x000fe2000fffe0ff */
[----:B------:R-:W-:Y:S03]  /*86a0*/  UMOV UR6, UR42 ;  /* 0x0000002a00067c82 */ /* 0x000fe60008000000 */
[----:B------:R2:W-:Y:S01]  /*86b0*/  UTMASTG.3D [UR8], [UR12] ;  /* 0x000000080c0073b5 */ /* 0x0005e20008010000 */
[----:B------:R-:W-:Y:S04]  /*86c0*/  UMOV UR7, UR36 ;  /* 0x0000002400077c82 */ /* 0x000fe80008000000 */
[----:B------:R2:W-:Y:S01]  /*86d0*/  UTMASTG.3D [UR4], [UR12] ;  /* 0x000000040c0073b5 */ /* 0x0005e20008010000 */
[----:B------:R0:W-:Y:S01]  /*86e0*/  UTMACMDFLUSH ;  /* 0x00000000000079b7 */ /* 0x0001e20000000000 */
[----:B--2---:R-:W-:Y:S04]  /*86f0*/  DEPBAR.LE SB0, 0x1 ;  /* 0x000080400000791a */ /* 0x004fe80000000000 */
.L_x_140:
[----:B------:R-:W-:Y:S05]  /*8700*/  BSYNC.RECONVERGENT B0 ;  /* 0x0000000000007941 */ /* 0x000fea0003800200 */
.L_x_139:
        /* <DEDUP_REMOVED lines=15> */
.L_x_144:
[----:B------:R-:W-:Y:S05]  /*8800*/  BSYNC B0 ;  /* 0x0000000000007941 */ /* 0x000fea0003800000 */
.L_x_143:
[----:B------:R-:W-:Y:S01]  /*8810*/  ISETP.NE.AND P0, PT, R119, RZ, PT ;  /* 0x000000ff7700720c */ /* 0x000fe20003f05270 */
[----:B------:R-:W-:Y:S11]  /*8820*/  VIADD R107, R107, 0x1 ;  /* 0x000000016b6b7836 */ /* 0x000ff60000000000 */
[----:B------:R-:W-:Y:S01]  /*8830*/  @!UPT UIADD3 URZ, UPT, UPT, URZ, URZ, URZ ;  /* 0x000000fffffff290 */ /* 0x000fe2000fffe0ff */
[----:B------:R3:W4:Y:S04]  /*8840*/  @P0 LDS.128 R80, [R3+0x300] ;  /* 0x0003000003500984 */ /* 0x0007280000000c00 */
[----:B------:R1:W1:Y:S01]  /*8850*/  @P0 LDS.128 R76, [R4+UR49+0x300] ;  /* 0x00030031044c0984 */ /* 0x0002620008000c00 */
        /* <DEDUP_REMOVED lines=14> */
.L_x_142:
[----:B------:R-:W-:Y:S05]  /*8940*/  BSYNC B1 ;  /* 0x0000000000017941 */ /* 0x000fea0003800000 */
.L_x_141:
        /* <DEDUP_REMOVED lines=21> */
.L_x_146:
[----:B------:R-:W-:Y:S01]  /*8aa0*/  F2FP.F16.E4M3.UNPACK_B R4, R77.H1 ;  /* 0x0000004dff04723e */ /* 0x000fe200030006ff */
[----:B------:R-:W-:Y:S05]  /*8ab0*/  WARPSYNC.ALL ;  /* 0x0000000000007948 */ /* 0x000fea0003800000 */
[----:B------:R-:W-:Y:S01]  /*8ac0*/  R2UR UR4, R75 ;  /* 0x000000004b0472ca */ /* 0x000fe200000e0000 */
[--C-:B------:R-:W-:Y:S01]  /*8ad0*/  HADD2.F32 R53, -RZ, R4.reuse.H0_H0 ;  /* 0x20000004ff357230 */ /* 0x100fe20000004100 */
[-C--:B------:R-:W-:Y:S01]  /*8ae0*/  F2FP.F16.E4M3.UNPACK_B R0, R76.reuse.H1 ;  /* 0x0000004cff00723e */ /* 0x080fe200030006ff */
[----:B------:R-:W-:Y:S01]  /*8af0*/  HADD2.F32 R54, -RZ, R4.H1_H1 ;  /* 0x30000004ff367230 */ /* 0x000fe20000004100 */
[----:B------:R-:W-:Y:S01]  /*8b00*/  F2FP.F16.E4M3.UNPACK_B R3, R76 ;  /* 0x0000004cff03723e */ /* 0x000fe200020006ff */
[----:B------:R-:W-:Y:S01]  /*8b10*/  BSSY.RECONVERGENT B0, `(.L_x_147) ;  /* 0x000009b000007945 */ /* 0x000fe20003800200 */
[----:B------:R-:W-:Y:S01]  /*8b20*/  F2FP.F16.E4M3.UNPACK_B R62, R79.H1 ;  /* 0x0000004fff3e723e */ /* 0x000fe200030006ff */
[--C-:B-1----:R-:W-:Y:S01]  /*8b30*/  HADD2.F32 R49, -RZ, R0.reuse.H0_H0 ;  /* 0x20000000ff317230 */ /* 0x102fe20000004100 */
        /* <DEDUP_REMOVED lines=137> */
[----:B------:R-:W-:Y:S02]  /*93d0*/  UIADD3 UR12, UP0, UPT, UR52, 0x680, URZ ;  /* 0x00000680340c7890 */ /* 0x000fe4000ff1e0ff */
[----:B------:R-:W-:Y:S02]  /*93e0*/  UIADD3 UR5, UPT, UPT, UR41, 0x40, URZ ;  /* 0x0000004029057890 */ /* 0x000fe4000fffe0ff */
[----:B------:R-:W-:Y:S01]  /*93f0*/  MOV R112, UR4 ;  /* 0x0000000400707c02 */ /* 0x000fe20008000f00 */
[----:B------:R-:W-:Y:S01]  /*9400*/  UIADD3.X UR13, UPT, UPT, URZ, UR53, URZ, UP0, !UPT ;  /* 0x00000035ff0d7290 */ /* 0x000fe200087fe4ff */
[----:B------:R-:W-:Y:S02]  /*9410*/  UMOV UR6, UR42 ;  /* 0x0000002a00067c82 */ /* 0x000fe40008000000 */
[----:B------:R-:W-:Y:S01]  /*9420*/  R2UR UR4, R112 ;  /* 0x00000000700472ca */ /* 0x000fe200000e0000 */
[----:B------:R-:W-:Y:S01]  /*9430*/  UMOV UR7, UR36 ;  /* 0x0000002400077c82 */ /* 0x000fe20008000000 */
[----:B------:R-:W-:Y:S02]  /*9440*/  UIADD3 UR9, UPT, UPT, UR41, 0xc0, URZ ;  /* 0x000000c029097890 */ /* 0x000fe4000fffe0ff */
[----:B------:R-:W-:Y:S01]  /*9450*/  UIADD3 UR8, UPT, UPT, UR49, 0x4b00, URZ ;  /* 0x00004b0031087890 */ /* 0x000fe2000fffe0ff */
[----:B------:R-:W-:Y:S01]  /*9460*/  UMOV UR10, UR42 ;  /* 0x0000002a000a7c82 */ /* 0x000fe20008000000 */
[----:B------:R-:W-:Y:S07]  /*9470*/  UMOV UR11, UR36 ;  /* 0x00000024000b7c82 */ /* 0x000fee0008000000 */
[----:B------:R2:W-:Y:S01]  /*9480*/  UTMASTG.3D [UR4], [UR12] ;  /* 0x000000040c0073b5 */ /* 0x0005e20008010000 */
[----:B------:R2:W-:Y:S01]  /*9490*/  UTMASTG.3D [UR8], [UR12] ;  /* 0x000000080c0073b5 */ /* 0x0005e20008010000 */
[----:B------:R0:W-:Y:S01]  /*94a0*/  UTMACMDFLUSH ;  /* 0x00000000000079b7 */ /* 0x0001e20000000000 */
[----:B--2---:R-:W-:Y:S04]  /*94b0*/  DEPBAR.LE SB0, 0x1 ;  /* 0x000080400000791a */ /* 0x004fe80000000000 */
.L_x_148:
[----:B------:R-:W-:Y:S05]  /*94c0*/  BSYNC.RECONVERGENT B0 ;  /* 0x0000000000007941 */ /* 0x000fea0003800200 */
.L_x_147:
        /* <DEDUP_REMOVED lines=15> */
.L_x_152:
[----:B------:R-:W-:Y:S05]  /*95c0*/  BSYNC B0 ;  /* 0x0000000000007941 */ /* 0x000fea0003800000 */
.L_x_151:
        /* <DEDUP_REMOVED lines=19> */
.L_x_150:
[----:B------:R-:W-:Y:S05]  /*9700*/  BSYNC B1 ;  /* 0x0000000000017941 */ /* 0x000fea0003800000 */
.L_x_149:
        /* <DEDUP_REMOVED lines=21> */
.L_x_154:
[----:B------:R-:W-:Y:S01]  /*9860*/  ISETP.NE.AND P0, PT, R113, RZ, PT ;  /* 0x000000ff7100720c */ /* 0x000fe20003f05270 */
[----:B------:R-:W-:Y:S05]  /*9870*/  WARPSYNC.ALL ;  /* 0x0000000000007948 */ /* 0x000fea0003800000 */
[----:B------:R-:W-:Y:S01]  /*9880*/  R2UR UR4, R75 ;  /* 0x000000004b0472ca */ /* 0x000fe200000e0000 */
[----:B------:R-:W-:Y:S01]  /*9890*/  BSSY.RECONVERGENT B0, `(.L_x_155) ;  /* 0x000009f000007945 */ /* 0x000fe20003800200 */
[-C--:B------:R-:W-:Y:S02]  /*98a0*/  F2FP.F16.E4M3.UNPACK_B R5, R76.reuse ;  /* 0x0000004cff05723e */ /* 0x080fe400020006ff */
[----:B------:R-:W-:Y:S02]  /*98b0*/  F2FP.F16.E4M3.UNPACK_B R4, R77 ;  /* 0x0000004dff04723e */ /* 0x000fe400020006ff */
[----:B------:R-:W-:Y:S01]  /*98c0*/  F2FP.F16.E4M3.UNPACK_B R76, R76.H1 ;  /* 0x0000004cff4c723e */ /* 0x000fe200030006ff */
[--C-:B------:R-:W-:Y:S01]  /*98d0*/  HADD2.F32 R46, -RZ, R5.reuse.H0_H0 ;  /* 0x20000005ff2e7230 */ /* 0x100fe20000004100 */
[----:B------:R-:W-:Y:S01]  /*98e0*/  F2FP.F16.E4M3.UNPACK_B R0, R83 ;  /* 0x00000053ff00723e */ /* 0x000fe200020006ff */
[----:B-1----:R-:W-:Y:S01]  /*98f0*/  HADD2.F32 R48, -RZ, R5.H1_H1 ;  /* 0x30000005ff307230 */ /* 0x002fe20000004100 */
[----:B------:R-:W-:Y:S01]  /*9900*/  F2FP.F16.E4M3.UNPACK_B R3, R82 ;  /* 0x00000052ff03723e */ /* 0x000fe200020006ff */
[--C-:B------:R-:W-:Y:S01]  /*9910*/  HADD2.F32 R51, -RZ, R4.reuse.H0_H0 ;  /* 0x20000004ff337230 */ /* 0x100fe20000004100 */
[----:B------:R-:W-:Y:S01]  /*9920*/  F2FP.F16.E4M3.UNPACK_B R77, R77.H1 ;  /* 0x0000004dff4d723e */ /* 0x000fe200030006ff */
[----:B------:R-:W-:Y:S01]  /*9930*/  HADD2.F32 R52, -RZ, R4.H1_H1 ;  /* 0x30000004ff347230 */ /* 0x000fe20000004100 */
[----:B------:R-:W-:Y:S01]  /*9940*/  F2FP.F16.E4M3.UNPACK_B R56, R78 ;  /* 0x0000004eff38723e */ /* 0x000fe200020006ff */
[----:B------:R-:W1:Y:S01]  /*9950*/  LDTM.x32 R4, tmem[UR4+0x60] ;  /* 0x00006004000479ee */ /* 0x000e6200082c0000 */
[----:B------:R-:W-:Y:S01]  /*9960*/  NOP ;  /* 0x0000000000007918 */ /* 0x000fe20000000000 */
[----:B------:R-:W-:Y:S01]  /*9970*/  IADD3 R115, PT, PT, R115, 0x190, RZ ;  /* 0x0000019073737810 */ /* 0x000fe20007ffe0ff */
[----:B------:R-:W-:Y:S01]  /*9980*/  HADD2.F32 R75, -RZ, R0.H0_H0 ;  /* 0x20000000ff4b7230 */ /* 0x000fe20000004100 */
[----:B------:R-:W-:Y:S01]  /*9990*/  F2FP.F16.E4M3.UNPACK_B R60, R79 ;  /* 0x0000004fff3c723e */ /* 0x000fe200020006ff */
[--C-:B------:R-:W-:Y:S01]  /*99a0*/  HADD2.F32 R71, -RZ, R3.reuse.H0_H0 ;  /* 0x20000003ff477230 */ /* 0x100fe20000004100 */
[----:B------:R-:W-:Y:S01]  /*99b0*/  LOP3.LUT R115, R115, 0xfefffff8, RZ, 0xc0, !PT ;  /* 0xfefffff873737812 */ /* 0x000fe200078ec0ff */
[----:B------:R-:W-:Y:S01]  /*99c0*/  HADD2.F32 R72, -RZ, R3.H1_H1 ;  /* 0x30000003ff487230 */ /* 0x000fe20000004100 */
[-C--:B------:R-:W-:Y:S01]  /*99d0*/  F2FP.F16.E4M3.UNPACK_B R64, R80.reuse ;  /* 0x00000050ff40723e */ /* 0x080fe200020006ff */
[--C-:B------:R-:W-:Y:S01]  /*99e0*/  HADD2.F32 R55, -RZ, R56.reuse.H0_H0 ;  /* 0x20000038ff377230 */ /* 0x100fe20000004100 */
[----:B-1----:R1:W-:Y:S01]  /*99f0*/  SYNCS.ARRIVE.TRANS64.RED.A1T0 RZ, [R115+URZ], RZ ;  /* 0x000000ff73ff79a7 */ /* 0x0023e200081004ff */
[----:B------:R-:W-:Y:S01]  /*9a00*/  HADD2.F32 R56, -RZ, R56.H1_H1 ;  /* 0x30000038ff387230 */ /* 0x000fe20000004100 */
[----:B------:R-:W-:Y:S01]  /*9a10*/  F2FP.F16.E4M3.UNPACK_B R80, R80.H1 ;  /* 0x00000050ff50723e */ /* 0x000fe200030006ff */
[--C-:B------:R-:W-:Y:S01]  /*9a20*/  HADD2.F32 R59, -RZ, R60.reuse.H0_H0 ;  /* 0x2000003cff3b7230 */ /* 0x100fe20000004100 */
[----:B------:R-:W-:Y:S01]  /*9a30*/  F2FP.F16.E4M3.UNPACK_B R68, R81 ;  /* 0x00000051ff44723e */ /* 0x000fe200020006ff */
[----:B------:R-:W-:Y:S01]  /*9a40*/  HADD2.F32 R60, -RZ, R60.H1_H1 ;  /* 0x3000003cff3c7230 */ /* 0x000fe20000004100 */
[----:B------:R-:W-:Y:S01]  /*9a50*/  F2FP.F16.E4M3.UNPACK_B R78, R78.H1 ;  /* 0x0000004eff4e723e */ /* 0x000fe200030006ff */
[--C-:B------:R-:W-:Y:S01]  /*9a60*/  HADD2.F32 R63, -RZ, R64.reuse.H0_H0 ;  /* 0x20000040ff3f7230 */ /* 0x100fe20000004100 */
[----:B------:R-:W-:Y:S01]  /*9a70*/  F2FP.F16.E4M3.UNPACK_B R79, R79.H1 ;  /* 0x0000004fff4f723e */ /* 0x000fe200030006ff */
[----:B------:R-:W-:Y:S01]  /*9a80*/  HADD2.F32 R64, -RZ, R64.H1_H1 ;  /* 0x30000040ff407230 */ /* 0x000fe20000004100 */
[----:B------:R-:W-:Y:S01]  /*9a90*/  F2FP.F16.E4M3.UNPACK_B R81, R81.H1 ;  /* 0x00000051ff51723e */ /* 0x000fe200030006ff */
[----:B------:R-:W-:Y:S01]  /*9aa0*/  HADD2.F32 R66, -RZ, R80.H1_H1 ;  /* 0x30000050ff427230 */ /* 0x000fe20000004100 */
[----:B------:R-:W-:Y:S01]  /*9ab0*/  F2FP.F16.E4M3.UNPACK_B R82, R82.H1 ;  /* 0x00000052ff52723e */ /* 0x000fe200030006ff */
[--C-:B------:R-:W-:Y:S02]  /*9ac0*/  HADD2.F32 R67, -RZ, R68.reuse.H0_H0 ;  /* 0x20000044ff437230 */ /* 0x100fe40000004100 */
[C-C-:B------:R-:W-:Y:S01]  /*9ad0*/  FFMA R4, R45.reuse, R4, R2.reuse ;  /* 0x000000042d047223 */ /* 0x140fe20000000002 */
        /* <DEDUP_REMOVED lines=34> */
[C-C-:B------:R-:W-:Y:S01]  /*9d00*/  FFMA R34, R45.reuse, R34, R2.reuse ;  /* 0x000000222d227223 */ /* 0x140fe20000000002 */
[----:B------:R-:W-:Y:S01]  /*9d10*/  IADD3 R84, PT, PT, R84, 0x1, RZ ;  /* 0x0000000154547810 */ /* 0x000fe20007ffe0ff */
[----:B------:R-:W-:Y:S01]  /*9d20*/  FFMA R2, R45, R35, R2 ;  /* 0x000000232d027223 */ /* 0x000fe20000000002 */
        /* <DEDUP_REMOVED lines=8> */
[--C-:B------:R-:W-:Y:S02]  /*9db0*/  HADD2.F32 R57, -RZ, R78.reuse.H0_H0 ;  /* 0x2000004eff397230 */ /* 0x100fe40000004100 */
[----:B------:R-:W-:Y:S01]  /*9dc0*/  FFMA R10, R47, R53, R10 ;  /* 0x000000352f0a7223 */ /* 0x000fe2000000000a */
[----:B------:R-:W-:Y:S01]  /*9dd0*/  F2FP.SATFINITE.RELU.E4M3.F32.PACK_AB_MERGE_C R6, R7, R6, RZ ;  /* 0x000000060706723e */ /* 0x000fe200048078ff */
[----:B------:R-:W-:Y:S02]  /*9de0*/  HADD2.F32 R58, -RZ, R78.H1_H1 ;  /* 0x3000004eff3a7230 */ /* 0x000fe40000004100 */
[C---:B------:R-:W-:Y:S01]  /*9df0*/  FFMA R11, R47.reuse, R54, R11 ;  /* 0x000000362f0b7223 */ /* 0x040fe2000000000b */
[----:B------:R-:W-:Y:S01]  /*9e00*/  FFMA R12, R47, R55, R12 ;  /* 0x000000372f0c7223 */ /* 0x000fe2000000000c */
[----:B------:R-:W-:Y:S01]  /*9e10*/  F2FP.SATFINITE.RELU.E4M3.F32.PACK_AB_MERGE_C R4, R5, R4, R6 ;  /* 0x000000040504723e */ /* 0x000fe20004807806 */
[C---:B------:R-:W-:Y:S01]  /*9e20*/  FFMA R13, R47.reuse, R56, R13 ;  /* 0x000000382f0d7223 */ /* 0x040fe2000000000d */
[--C-:B------:R-:W-:Y:S02]  /*9e30*/  HADD2.F32 R61, -RZ, R79.reuse.H0_H0 ;  /* 0x2000004fff3d7230 */ /* 0x100fe40000004100 */
[C---:B------:R-:W-:Y:S01]  /*9e40*/  FFMA R14, R47.reuse, R57, R14 ;  /* 0x000000392f0e7223 */ /* 0x040fe2000000000e */
[----:B------:R-:W-:Y:S02]  /*9e50*/  HADD2.F32 R62, -RZ, R79.H1_H1 ;  /* 0x3000004fff3e7230 */ /* 0x000fe40000004100 */
[C---:B------:R-:W-:Y:S01]  /*9e60*/  FFMA R15, R47.reuse, R58, R15 ;  /* 0x0000003a2f0f7223 */ /* 0x040fe2000000000f */
[C---:B------:R-:W-:Y:S01]  /*9e70*/  FFMA R16, R47.reuse, R59, R16 ;  /* 0x0000003b2f107223 */ /* 0x040fe20000000010 */
[C---:B------:R-:W-:Y:S01]  /*9e80*/  FFMA R17, R47.reuse, R60, R17 ;  /* 0x0000003c2f117223 */ /* 0x040fe20000000011 */
[----:B------:R-:W-:Y:S02]  /*9e90*/  HADD2.F32 R65, -RZ, R80.H0_H0 ;  /* 0x20000050ff417230 */ /* 0x000fe40000004100 */
        /* <DEDUP_REMOVED lines=23> */
[----:B------:R-:W-:Y:S01]  /*a010*/  FFMA R29, R47, R76, R29 ;  /* 0x0000004c2f1d7223 */ /* 0x000fe2000000001d */
[----:B------:R-:W-:Y:S01]  /*a020*/  F2FP.SATFINITE.RELU.E4M3.F32.PACK_AB_MERGE_C R7, R19, R18, RZ ;  /* 0x000000121307723e */ /* 0x000fe200048078ff */
[----:B------:R-:W-:Y:S01]  /*a030*/  FFMA R34, R47, R32, R34 ;  /* 0x000000202f227223 */ /* 0x000fe20000000022 */
[----:B------:R-:W-:Y:S01]  /*a040*/  F2FP.SATFINITE.RELU.E4M3.F32.PACK_AB_MERGE_C R22, R23, R22, RZ ;  /* 0x000000161716723e */ /* 0x000fe200048078ff */
[----:B------:R-:W-:Y:S01]  /*a050*/  FFMA R2, R47, R33, R2 ;  /* 0x000000212f027223 */ /* 0x000fe20000000002 */
[----:B------:R-:W-:Y:S02]  /*a060*/  F2FP.SATFINITE.RELU.E4M3.F32.PACK_AB_MERGE_C R5, R9, R8, R10 ;  /* 0x000000080905723e */ /* 0x000fe4000480780a */
[----:B------:R-:W-:Y:S02]  /*a070*/  F2FP.SATFINITE.RELU.E4M3.F32.PACK_AB_MERGE_C R6, R13, R12, R14 ;  /* 0x0000000c0d06723e */ /* 0x000fe4000480780e */
[----:B------:R-:W-:Y:S02]  /*a080*/  F2FP.SATFINITE.RELU.E4M3.F32.PACK_AB_MERGE_C R7, R17, R16, R7 ;  /* 0x000000101107723e */ /* 0x000fe40004807807 */
[----:B------:R-:W-:Y:S02]  /*a090*/  F2FP.SATFINITE.RELU.E4M3.F32.PACK_AB_MERGE_C R20, R21, R20, R22 ;  /* 0x000000141514723e */ /* 0x000fe40004807816 */
[----:B------:R-:W-:Y:S01]  /*a0a0*/  F2FP.SATFINITE.RELU.E4M3.F32.PACK_AB_MERGE_C R21, R27, R26, RZ ;  /* 0x0000001a1b15723e */ /* 0x000fe200048078ff */
[----:B------:R1:W-:Y:S01]  /*a0b0*/  STS.128 [R102+UR49+0x5300], R4 ;  /* 0x0053000466007988 */ /* 0x0003e20008000c31 */
[----:B------:R-:W-:Y:S02]  /*a0c0*/  F2FP.SATFINITE.RELU.E4M3.F32.PACK_AB_MERGE_C R22, R31, R30, RZ ;  /* 0x0000001e1f16723e */ /* 0x000fe400048078ff */
[----:B------:R-:W-:Y:S02]  /*a0d0*/  F2FP.SATFINITE.RELU.E4M3.F32.PACK_AB_MERGE_C R2, R2, R34, RZ ;  /* 0x000000220202723e */ /* 0x000fe400048078ff */
[----:B------:R-:W-:Y:S02]  /*a0e0*/  F2FP.SATFINITE.RELU.E4M3.F32.PACK_AB_MERGE_C R21, R3, R0, R21 ;  /* 0x000000000315723e */ /* 0x000fe40004807815 */
[----:B------:R-:W-:Y:S02]  /*a0f0*/  F2FP.SATFINITE.RELU.E4M3.F32.PACK_AB_MERGE_C R22, R25, R24, R22 ;  /* 0x000000181916723e */ /* 0x000fe40004807816 */
[----:B------:R-:W-:Y:S05]  /*a100*/  F2FP.SATFINITE.RELU.E4M3.F32.PACK_AB_MERGE_C R23, R29, R28, R2 ;  /* 0x0000001c1d17723e */ /* 0x000fea0004807802 */
        /* <DEDUP_REMOVED lines=23> */
.L_x_156:
[----:B------:R-:W-:Y:S05]  /*a280*/  BSYNC.RECONVERGENT B0 ;  /* 0x0000000000007941 */ /* 0x000fea0003800200 */
.L_x_155:
[----:B------:R-:W-:Y:S01]  /*a290*/  BAR.SYNC.DEFER_BLOCKING 0x1, 0x80 ;  /* 0x0042000000007b1d */ /* 0x000fe20000010000 */
[----:B------:R-:W-:Y:S01]  /*a2a0*/  ISETP.NE.AND P2, PT, R114, RZ, PT ;  /* 0x000000ff7200720c */ /* 0x000fe20003f45270 */
[----:B------:R-:W-:Y:S01]  /*a2b0*/  IMAD.IADD R15, R43, 0x1, R96 ;  /* 0x000000012b0f7824 */ /* 0x000fe200078e0260 */
[----:B------:R-:W-:Y:S01]  /*a2c0*/  ISETP.NE.AND P0, PT, R116, 0x2, PT ;  /* 0x000000027400780c */ /* 0x000fe20003f05270 */
[----:B------:R-:W-:Y:S01]  /*a2d0*/  IMAD.IADD R14, R44, 0x1, R97 ;  /* 0x000000012c0e7824 */ /* 0x000fe200078e0261 */
[----:B------:R-:W-:Y:S02]  /*a2e0*/  ISETP.NE.AND P1, PT, R84, 0x4, PT ;  /* 0x000000045400780c */ /* 0x000fe40003f25270 */
[----:B------:R-:W-:Y:S02]  /*a2f0*/  SEL R2, RZ, 0x1, P0 ;  /* 0x00000001ff027807 */ /* 0x000fe40000000000 */
[----:B------:R-:W-:Y:S02]  /*a300*/  SEL R0, RZ, 0x1, P1 ;  /* 0x00000001ff007807 */ /* 0x000fe40000800000 */
[----:B------:R-:W-:Y:S02]  /*a310*/  LOP3.LUT R108, R108, R2, RZ, 0x3c, !PT ;  /* 0x000000026c6c7212 */ /* 0x000fe400078e3cff */
[----:B------:R-:W-:Y:S02]  /*a320*/  LOP3.LUT R109, R109, R0, RZ, 0x3c, !PT ;  /* 0x000000006d6d7212 */ /* 0x000fe400078e3cff */
[----:B------:R-:W-:Y:S02]  /*a330*/  @P2 R2UR UR36, R105 ;  /* 0x00000000692422ca */ /* 0x000fe400000e0000 */
[----:B------:R-:W-:Y:S02]  /*a340*/  SEL R116, R116, RZ, P0 ;  /* 0x000000ff74747207 */ /* 0x000fe40000000000 */
[----:B------:R-:W-:Y:S01]  /*a350*/  SEL R84, R84, RZ, P1 ;  /* 0x000000ff54547207 */ /* 0x000fe20000800000 */
[----:B------:R-:W-:Y:S10]  /*a360*/  @P2 BRA `(.L_x_157) ;  /* 0xffffffb800802947 */ /* 0x000ff4000383ffff */
[----:B------:R-:W-:Y:S05]  /*a370*/  EXIT ;  /* 0x000000000000794d */ /* 0x000fea0003800000 */
.L_x_25:
[----:B--2---:R2:W4:Y:S02]  /*a380*/  SYNCS.PHASECHK.TRANS64.TRYWAIT P0, [R2+URZ+0x1c0], R3 ;  /* 0x0001c003020075a7 */ /* 0x00452400080011ff */
[----:B----4-:R-:W-:Y:S05]  /*a390*/  @!P0 NANOSLEEP.SYNCS 0x989680 ;  /* 0x009896800000895d */ /* 0x010fea0003900000 */
[----:B------:R-:W4:Y:S02]  /*a3a0*/  @!P0 SYNCS.PHASECHK.TRANS64 P0, [R2+URZ+0x1c0], R3 ;  /* 0x0001c003020085a7 */ /* 0x000f2400080010ff */
[----:B----4-:R-:W-:Y:S05]  /*a3b0*/  @!P0 BRA `(.L_x_25) ;  /* 0xfffffffc00f08947 */ /* 0x010fea000383ffff */
[----:B------:R-:W-:Y:S05]  /*a3c0*/  BRA `(.L_x_158) ;  /* 0xffffff7400687947 */ /* 0x000fea000383ffff */
.L_x_28:
[----:B------:R-:W-:-:S07]  /*a3d0*/  MOV R2, UR33 ;  /* 0x0000002100027c02 */ /* 0x000fce0008000f00 */
.L_x_159:
[----:B-1----:R1:W2:Y:S02]  /*a3e0*/  SYNCS.PHASECHK.TRANS64.TRYWAIT P0, [R2+URZ+0x80], R4 ;  /* 0x00008004020075a7 */ /* 0x0022a400080011ff */
[----:B--2---:R-:W-:Y:S05]  /*a3f0*/  @!P0 NANOSLEEP.SYNCS 0x989680 ;  /* 0x009896800000895d */ /* 0x004fea0003900000 */
[----:B------:R-:W2:Y:S02]  /*a400*/  @!P0 SYNCS.PHASECHK.TRANS64 P0, [R2+URZ+0x80], R4 ;  /* 0x00008004020085a7 */ /* 0x000ea400080010ff */
[----:B--2---:R-:W-:Y:S05]  /*a410*/  @!P0 BRA `(.L_x_159) ;  /* 0xfffffffc00f08947 */ /* 0x004fea000383ffff */
[----:B------:R-:W-:Y:S05]  /*a420*/  BRA `(.L_x_27) ;  /* 0xffffff7400d07947 */ /* 0x000fea000383ffff */
.L_x_35:
[----:B-1----:R-:W-:-:S07]  /*a430*/  MOV R2, UR17 ;  /* 0x0000001100027c02 */ /* 0x002fce0008000f00 */
.L_x_160:
[----:B-1----:R1:W2:Y:S02]  /*a440*/  SYNCS.PHASECHK.TRANS64.TRYWAIT P0, [R2+URZ+0x80], R4 ;  /* 0x00008004020075a7 */ /* 0x0022a400080011ff */
[----:B--2---:R-:W-:Y:S05]  /*a450*/  @!P0 NANOSLEEP.SYNCS 0x989680 ;  /* 0x009896800000895d */ /* 0x004fea0003900000 */
[----:B------:R-:W2:Y:S02]  /*a460*/  @!P0 SYNCS.PHASECHK.TRANS64 P0, [R2+URZ+0x80], R4 ;  /* 0x00008004020085a7 */ /* 0x000ea400080010ff */
[----:B--2---:R-:W-:Y:S05]  /*a470*/  @!P0 BRA `(.L_x_160) ;  /* 0xfffffffc00f08947 */ /* 0x004fea000383ffff */
[----:B------:R-:W-:Y:S05]  /*a480*/  BRA `(.L_x_34) ;  /* 0xffffff7800907947 */ /* 0x000fea000383ffff */
.L_x_40:
[----:B-1----:R1:W2:Y:S02]  /*a490*/  SYNCS.PHASECHK.TRANS64.TRYWAIT P0, [R2+URZ+0x150], R3 ;  /* 0x00015003020075a7 */ /* 0x0022a400080011ff */
[----:B--2---:R-:W-:Y:S05]  /*a4a0*/  @!P0 NANOSLEEP.SYNCS 0x989680 ;  /* 0x009896800000895d */ /* 0x004fea0003900000 */
[----:B------:R-:W2:Y:S02]  /*a4b0*/  @!P0 SYNCS.PHASECHK.TRANS64 P0, [R2+URZ+0x150], R3 ;  /* 0x00015003020085a7 */ /* 0x000ea400080010ff */
[----:B--2---:R-:W-:Y:S05]  /*a4c0*/  @!P0 BRA `(.L_x_40) ;  /* 0xfffffffc00f08947 */ /* 0x004fea000383ffff */
[----:B------:R-:W-:Y:S05]  /*a4d0*/  BRA `(.L_x_161) ;  /* 0xffffff7c00347947 */ /* 0x000fea000383ffff */
.L_x_44:
[----:B---3--:R-:W-:-:S07]  /*a4e0*/  MOV R0, UR4 ;  /* 0x0000000400007c02 */ /* 0x008fce0008000f00 */
.L_x_162:
[----:B-1----:R1:W2:Y:S02]  /*a4f0*/  SYNCS.PHASECHK.TRANS64.TRYWAIT P0, [R0+URZ], R2 ;  /* 0x00000002000075a7 */ /* 0x0022a400080011ff */
[----:B--2---:R-:W-:Y:S05]  /*a500*/  @!P0 NANOSLEEP.SYNCS 0x989680 ;  /* 0x009896800000895d */ /* 0x004fea0003900000 */
[----:B------:R-:W2:Y:S02]  /*a510*/  @!P0 SYNCS.PHASECHK.TRANS64 P0, [R0+URZ], R2 ;  /* 0x00000002000085a7 */ /* 0x000ea400080010ff */
[----:B--2---:R-:W-:Y:S05]  /*a520*/  @!P0 BRA `(.L_x_162) ;  /* 0xfffffffc00f08947 */ /* 0x004fea000383ffff */
[----:B------:R-:W-:Y:S05]  /*a530*/  BRA `(.L_x_163) ;  /* 0xffffff8000a47947 */ /* 0x000fea000383ffff */
.L_x_45:
[----:B---3--:R-:W-:-:S07]  /*a540*/  MOV R0, UR4 ;  /* 0x0000000400007c02 */ /* 0x008fce0008000f00 */
.L_x_164:
[----:B-1----:R1:W2:Y:S02]  /*a550*/  SYNCS.PHASECHK.TRANS64.TRYWAIT P0, [R0+URZ], R3 ;  /* 0x00000003000075a7 */ /* 0x0022a400080011ff */
[----:B--2---:R-:W-:Y:S05]  /*a560*/  @!P0 NANOSLEEP.SYNCS 0x989680 ;  /* 0x009896800000895d */ /* 0x004fea0003900000 */
[----:B------:R-:W2:Y:S02]  /*a570*/  @!P0 SYNCS.PHASECHK.TRANS64 P0, [R0+URZ], R3 ;  /* 0x00000003000085a7 */ /* 0x000ea400080010ff */
[----:B--2---:R-:W-:Y:S05]  /*a580*/  @!P0 BRA `(.L_x_164) ;  /* 0xfffffffc00f08947 */ /* 0x004fea000383ffff */
[----:B------:R-:W-:Y:S05]  /*a590*/  BRA `(.L_x_165) ;  /* 0xffffff8000b07947 */ /* 0x000fea000383ffff */
.L_x_46:
[----:B---3--:R-:W-:-:S07]  /*a5a0*/  MOV R0, UR4 ;  /* 0x0000000400007c02 */ /* 0x008fce0008000f00 */
.L_x_166:
[----:B-1----:R1:W2:Y:S02]  /*a5b0*/  SYNCS.PHASECHK.TRANS64.TRYWAIT P0, [R0+URZ], R3 ;  /* 0x00000003000075a7 */ /* 0x0022a400080011ff */
[----:B--2---:R-:W-:Y:S05]  /*a5c0*/  @!P0 NANOSLEEP.SYNCS 0x989680 ;  /* 0x009896800000895d */ /* 0x004fea0003900000 */
[----:B------:R-:W2:Y:S02]  /*a5d0*/  @!P0 SYNCS.PHASECHK.TRANS64 P0, [R0+URZ], R3 ;  /* 0x00000003000085a7 */ /* 0x000ea400080010ff */
[----:B--2---:R-:W-:Y:S05]  /*a5e0*/  @!P0 BRA `(.L_x_166) ;  /* 0xfffffffc00f08947 */ /* 0x004fea000383ffff */
[----:B------:R-:W-:Y:S05]  /*a5f0*/  BRA `(.L_x_167) ;  /* 0xffffff8000bc7947 */ /* 0x000fea000383ffff */
.L_x_47:
[----:B---3--:R-:W-:-:S07]  /*a600*/  MOV R0, UR4 ;  /* 0x0000000400007c02 */ /* 0x008fce0008000f00 */
.L_x_168:
[----:B-1----:R1:W2:Y:S02]  /*a610*/  SYNCS.PHASECHK.TRANS64.TRYWAIT P0, [R0+URZ], R3 ;  /* 0x00000003000075a7 */ /* 0x0022a400080011ff */
[----:B--2---:R-:W-:Y:S05]  /*a620*/  @!P0 NANOSLEEP.SYNCS 0x989680 ;  /* 0x009896800000895d */ /* 0x004fea0003900000 */
[----:B------:R-:W2:Y:S02]  /*a630*/  @!P0 SYNCS.PHASECHK.TRANS64 P0, [R0+URZ], R3 ;  /* 0x00000003000085a7 */ /* 0x000ea400080010ff */
[----:B--2---:R-:W-:Y:S05]  /*a640*/  @!P0 BRA `(.L_x_168) ;  /* 0xfffffffc00f08947 */ /* 0x004fea000383ffff */
[----:B------:R-:W-:Y:S05]  /*a650*/  BRA `(.L_x_169) ;  /* 0xffffff8000c87947 */ /* 0x000fea000383ffff */
.L_x_48:
[----:B---3--:R-:W-:-:S07]  /*a660*/  MOV R0, UR4 ;  /* 0x0000000400007c02 */ /* 0x008fce0008000f00 */
.L_x_170:
[----:B-1----:R1:W2:Y:S02]  /*a670*/  SYNCS.PHASECHK.TRANS64.TRYWAIT P0, [R0+URZ], R3 ;  /* 0x00000003000075a7 */ /* 0x0022a400080011ff */
[----:B--2---:R-:W-:Y:S05]  /*a680*/  @!P0 NANOSLEEP.SYNCS 0x989680 ;  /* 0x009896800000895d */ /* 0x004fea0003900000 */
[----:B------:R-:W2:Y:S02]  /*a690*/  @!P0 SYNCS.PHASECHK.TRANS64 P0, [R0+URZ], R3 ;  /* 0x00000003000085a7 */ /* 0x000ea400080010ff */
[----:B--2---:R-:W-:Y:S05]  /*a6a0*/  @!P0 BRA `(.L_x_170) ;  /* 0xfffffffc00f08947 */ /* 0x004fea000383ffff */
[----:B------:R-:W-:Y:S05]  /*a6b0*/  BRA `(.L_x_171) ;  /* 0xffffff8000d47947 */ /* 0x000fea000383ffff */
.L_x_49:
[----:B---3--:R-:W-:-:S07]  /*a6c0*/  MOV R0, UR4 ;  /* 0x0000000400007c02 */ /* 0x008fce0008000f00 */
.L_x_172:
[----:B-1----:R1:W2:Y:S02]  /*a6d0*/  SYNCS.PHASECHK.TRANS64.TRYWAIT P0, [R0+URZ], R3 ;  /* 0x00000003000075a7 */ /* 0x0022a400080011ff */
[----:B--2---:R-:W-:Y:S05]  /*a6e0*/  @!P0 NANOSLEEP.SYNCS 0x989680 ;  /* 0x009896800000895d */ /* 0x004fea0003900000 */
[----:B------:R-:W2:Y:S02]  /*a6f0*/  @!P0 SYNCS.PHASECHK.TRANS64 P0, [R0+URZ], R3 ;  /* 0x00000003000085a7 */ /* 0x000ea400080010ff */
[----:B--2---:R-:W-:Y:S05]  /*a700*/  @!P0 BRA `(.L_x_172) ;  /* 0xfffffffc00f08947 */ /* 0x004fea000383ffff */
[----:B------:R-:W-:Y:S05]  /*a710*/  BRA `(.L_x_173) ;  /* 0xffffff8000e07947 */ /* 0x000fea000383ffff */
.L_x_50:
[----:B---3--:R-:W-:-:S07]  /*a720*/  MOV R0, UR4 ;  /* 0x0000000400007c02 */ /* 0x008fce0008000f00 */
.L_x_174:
[----:B-1----:R1:W2:Y:S02]  /*a730*/  SYNCS.PHASECHK.TRANS64.TRYWAIT P0, [R0+URZ], R3 ;  /* 0x00000003000075a7 */ /* 0x0022a400080011ff */
[----:B--2---:R-:W-:Y:S05]  /*a740*/  @!P0 NANOSLEEP.SYNCS 0x989680 ;  /* 0x009896800000895d */ /* 0x004fea0003900000 */
[----:B------:R-:W2:Y:S02]  /*a750*/  @!P0 SYNCS.PHASECHK.TRANS64 P0, [R0+URZ], R3 ;  /* 0x00000003000085a7 */ /* 0x000ea400080010ff */
[----:B--2---:R-:W-:Y:S05]  /*a760*/  @!P0 BRA `(.L_x_174) ;  /* 0xfffffffc00f08947 */ /* 0x004fea000383ffff */
[----:B------:R-:W-:Y:S05]  /*a770*/  BRA `(.L_x_175) ;  /* 0xffffff8000ec7947 */ /* 0x000fea000383ffff */
.L_x_51:
[----:B---3--:R-:W-:-:S07]  /*a780*/  MOV R0, UR4 ;  /* 0x0000000400007c02 */ /* 0x008fce0008000f00 */
.L_x_176:
[----:B-1----:R1:W2:Y:S02]  /*a790*/  SYNCS.PHASECHK.TRANS64.TRYWAIT P0, [R0+URZ], R3 ;  /* 0x00000003000075a7 */ /* 0x0022a400080011ff */
[----:B--2---:R-:W-:Y:S05]  /*a7a0*/  @!P0 NANOSLEEP.SYNCS 0x989680 ;  /* 0x009896800000895d */ /* 0x004fea0003900000 */
[----:B------:R-:W2:Y:S02]  /*a7b0*/  @!P0 SYNCS.PHASECHK.TRANS64 P0, [R0+URZ], R3 ;  /* 0x00000003000085a7 */ /* 0x000ea400080010ff */
[----:B--2---:R-:W-:Y:S05]  /*a7c0*/  @!P0 BRA `(.L_x_176) ;  /* 0xfffffffc00f08947 */ /* 0x004fea000383ffff */
[----:B------:R-:W-:Y:S05]  /*a7d0*/  BRA `(.L_x_177) ;  /* 0xffffff8000f87947 */ /* 0x000fea000383ffff */
.L_x_52:
[----:B---3--:R-:W-:-:S07]  /*a7e0*/  MOV R0, UR4 ;  /* 0x0000000400007c02 */ /* 0x008fce0008000f00 */
.L_x_178:
[----:B-1----:R1:W2:Y:S02]  /*a7f0*/  SYNCS.PHASECHK.TRANS64.TRYWAIT P0, [R0+URZ], R3 ;  /* 0x00000003000075a7 */ /* 0x0022a400080011ff */
[----:B--2---:R-:W-:Y:S05]  /*a800*/  @!P0 NANOSLEEP.SYNCS 0x989680 ;  /* 0x009896800000895d */ /* 0x004fea0003900000 */
[----:B------:R-:W2:Y:S02]  /*a810*/  @!P0 SYNCS.PHASECHK.TRANS64 P0, [R0+URZ], R3 ;  /* 0x00000003000085a7 */ /* 0x000ea400080010ff */
[----:B--2---:R-:W-:Y:S05]  /*a820*/  @!P0 BRA `(.L_x_178) ;  /* 0xfffffffc00f08947 */ /* 0x004fea000383ffff */
[----:B------:R-:W-:Y:S05]  /*a830*/  BRA `(.L_x_179) ;  /* 0xffffff8400047947 */ /* 0x000fea000383ffff */
.L_x_53:
[----:B---3--:R-:W-:-:S07]  /*a840*/  MOV R0, UR4 ;  /* 0x0000000400007c02 */ /* 0x008fce0008000f00 */
.L_x_180:
[----:B-1----:R1:W2:Y:S02]  /*a850*/  SYNCS.PHASECHK.TRANS64.TRYWAIT P0, [R0+URZ], R3 ;  /* 0x00000003000075a7 */ /* 0x0022a400080011ff */
[----:B--2---:R-:W-:Y:S05]  /*a860*/  @!P0 NANOSLEEP.SYNCS 0x989680 ;  /* 0x009896800000895d */ /* 0x004fea0003900000 */
[----:B------:R-:W2:Y:S02]  /*a870*/  @!P0 SYNCS.PHASECHK.TRANS64 P0, [R0+URZ], R3 ;  /* 0x00000003000085a7 */ /* 0x000ea400080010ff */
[----:B--2---:R-:W-:Y:S05]  /*a880*/  @!P0 BRA `(.L_x_180) ;  /* 0xfffffffc00f08947 */ /* 0x004fea000383ffff */
[----:B------:R-:W-:Y:S05]  /*a890*/  BRA `(.L_x_181) ;  /* 0xffffff8400107947 */ /* 0x000fea000383ffff */
.L_x_54:
[----:B---3--:R-:W-:-:S07]  /*a8a0*/  MOV R0, UR4 ;  /* 0x0000000400007c02 */ /* 0x008fce0008000f00 */
.L_x_182:
[----:B-1----:R1:W2:Y:S02]  /*a8b0*/  SYNCS.PHASECHK.TRANS64.TRYWAIT P0, [R0+URZ], R3 ;  /* 0x00000003000075a7 */ /* 0x0022a400080011ff */
[----:B--2---:R-:W-:Y:S05]  /*a8c0*/  @!P0 NANOSLEEP.SYNCS 0x989680 ;  /* 0x009896800000895d */ /* 0x004fea0003900000 */
[----:B------:R-:W2:Y:S02]  /*a8d0*/  @!P0 SYNCS.PHASECHK.TRANS64 P0, [R0+URZ], R3 ;  /* 0x00000003000085a7 */ /* 0x000ea400080010ff */
[----:B--2---:R-:W-:Y:S05]  /*a8e0*/  @!P0 BRA `(.L_x_182) ;  /* 0xfffffffc00f08947 */ /* 0x004fea000383ffff */
[----:B------:R-:W-:Y:S05]  /*a8f0*/  BRA `(.L_x_183) ;  /* 0xffffff84001c7947 */ /* 0x000fea000383ffff */
.L_x_55:
[----:B---3--:R-:W-:-:S07]  /*a900*/  MOV R0, UR4 ;  /* 0x0000000400007c02 */ /* 0x008fce0008000f00 */
.L_x_184:
[----:B-1----:R1:W2:Y:S02]  /*a910*/  SYNCS.PHASECHK.TRANS64.TRYWAIT P0, [R0+URZ], R3 ;  /* 0x00000003000075a7 */ /* 0x0022a400080011ff */
[----:B--2---:R-:W-:Y:S05]  /*a920*/  @!P0 NANOSLEEP.SYNCS 0x989680 ;  /* 0x009896800000895d */ /* 0x004fea0003900000 */
[----:B------:R-:W2:Y:S02]  /*a930*/  @!P0 SYNCS.PHASECHK.TRANS64 P0, [R0+URZ], R3 ;  /* 0x00000003000085a7 */ /* 0x000ea400080010ff */
[----:B--2---:R-:W-:Y:S05]  /*a940*/  @!P0 BRA `(.L_x_184) ;  /* 0xfffffffc00f08947 */ /* 0x004fea000383ffff */
[----:B------:R-:W-:Y:S05]  /*a950*/  BRA `(.L_x_185) ;  /* 0xffffff8400287947 */ /* 0x000fea000383ffff */
.L_x_56:
[----:B---3--:R-:W-:-:S07]  /*a960*/  MOV R0, UR4 ;  /* 0x0000000400007c02 */ /* 0x008fce0008000f00 */
.L_x_186:
[----:B-1----:R1:W2:Y:S02]  /*a970*/  SYNCS.PHASECHK.TRANS64.TRYWAIT P0, [R0+URZ], R3 ;  /* 0x00000003000075a7 */ /* 0x0022a400080011ff */
[----:B--2---:R-:W-:Y:S05]  /*a980*/  @!P0 NANOSLEEP.SYNCS 0x989680 ;  /* 0x009896800000895d */ /* 0x004fea0003900000 */
[----:B------:R-:W2:Y:S02]  /*a990*/  @!P0 SYNCS.PHASECHK.TRANS64 P0, [R0+URZ], R3 ;  /* 0x00000003000085a7 */ /* 0x000ea400080010ff */
[----:B--2---:R-:W-:Y:S05]  /*a9a0*/  @!P0 BRA `(.L_x_186) ;  /* 0xfffffffc00f08947 */ /* 0x004fea000383ffff */
[----:B------:R-:W-:Y:S05]  /*a9b0*/  BRA `(.L_x_187) ;  /* 0xffffff8400347947 */ /* 0x000fea000383ffff */
.L_x_57:
[----:B---3--:R-:W-:-:S07]  /*a9c0*/  MOV R0, UR4 ;  /* 0x0000000400007c02 */ /* 0x008fce0008000f00 */
.L_x_188:
[----:B-1----:R1:W2:Y:S02]  /*a9d0*/  SYNCS.PHASECHK.TRANS64.TRYWAIT P0, [R0+URZ], R3 ;  /* 0x00000003000075a7 */ /* 0x0022a400080011ff */
[----:B--2---:R-:W-:Y:S05]  /*a9e0*/  @!P0 NANOSLEEP.SYNCS 0x989680 ;  /* 0x009896800000895d */ /* 0x004fea0003900000 */
[----:B------:R-:W2:Y:S02]  /*a9f0*/  @!P0 SYNCS.PHASECHK.TRANS64 P0, [R0+URZ], R3 ;  /* 0x00000003000085a7 */ /* 0x000ea400080010ff */
[----:B--2---:R-:W-:Y:S05]  /*aa00*/  @!P0 BRA `(.L_x_188) ;  /* 0xfffffffc00f08947 */ /* 0x004fea000383ffff */
[----:B------:R-:W-:Y:S05]  /*aa10*/  BRA `(.L_x_189) ;  /* 0xffffff8400407947 */ /* 0x000fea000383ffff */
.L_x_58:
[----:B---3--:R-:W-:-:S07]  /*aa20*/  MOV R0, UR4 ;  /* 0x0000000400007c02 */ /* 0x008fce0008000f00 */
.L_x_190:
[----:B-1----:R1:W2:Y:S02]  /*aa30*/  SYNCS.PHASECHK.TRANS64.TRYWAIT P0, [R0+URZ], R3 ;  /* 0x00000003000075a7 */ /* 0x0022a400080011ff */
[----:B--2---:R-:W-:Y:S05]  /*aa40*/  @!P0 NANOSLEEP.SYNCS 0x989680 ;  /* 0x009896800000895d */ /* 0x004fea0003900000 */
[----:B------:R-:W2:Y:S02]  /*aa50*/  @!P0 SYNCS.PHASECHK.TRANS64 P0, [R0+URZ], R3 ;  /* 0x00000003000085a7 */ /* 0x000ea400080010ff */
[----:B--2---:R-:W-:Y:S05]  /*aa60*/  @!P0 BRA `(.L_x_190) ;  /* 0xfffffffc00f08947 */ /* 0x004fea000383ffff */
[----:B------:R-:W-:Y:S05]  /*aa70*/  BRA `(.L_x_191) ;  /* 0xffffff84004c7947 */ /* 0x000fea000383ffff */
.L_x_61:
[----:B-1----:R1:W2:Y:S02]  /*aa80*/  SYNCS.PHASECHK.TRANS64.TRYWAIT P0, [R0+URZ+0x1b0], R4 ;  /* 0x0001b004000075a7 */ /* 0x0022a400080011ff */
[----:B--2---:R-:W-:Y:S05]  /*aa90*/  @!P0 NANOSLEEP.SYNCS 0x989680 ;  /* 0x009896800000895d */ /* 0x004fea0003900000 */
[----:B------:R-:W2:Y:S02]  /*aaa0*/  @!P0 SYNCS.PHASECHK.TRANS64 P0, [R0+URZ+0x1b0], R4 ;  /* 0x0001b004000085a7 */ /* 0x000ea400080010ff */
[----:B--2---:R-:W-:Y:S05]  /*aab0*/  @!P0 BRA `(.L_x_61) ;  /* 0xfffffffc00f08947 */ /* 0x004fea000383ffff */
[----:B------:R-:W-:Y:S05]  /*aac0*/  BRA `(.L_x_192) ;  /* 0xffffff8400a87947 */ /* 0x000fea000383ffff */
.L_x_62:
[----:B------:R-:W-:-:S07]  /*aad0*/  MOV R0, UR5 ;  /* 0x0000000500007c02 */ /* 0x000fce0008000f00 */
.L_x_193:
[----:B-1----:R1:W2:Y:S02]  /*aae0*/  SYNCS.PHASECHK.TRANS64.TRYWAIT P0, [R0+URZ+0x160], R5 ;  /* 0x00016005000075a7 */ /* 0x0022a400080011ff */
[----:B--2---:R-:W-:Y:S05]  /*aaf0*/  @!P0 NANOSLEEP.SYNCS 0x989680 ;  /* 0x009896800000895d */ /* 0x004fea0003900000 */
[----:B------:R-:W2:Y:S02]  /*ab00*/  @!P0 SYNCS.PHASECHK.TRANS64 P0, [R0+URZ+0x160], R5 ;  /* 0x00016005000085a7 */ /* 0x000ea400080010ff */
[----:B--2---:R-:W-:Y:S05]  /*ab10*/  @!P0 BRA `(.L_x_193) ;  /* 0xfffffffc00f08947 */ /* 0x004fea000383ffff */
[----:B------:R-:W-:Y:S05]  /*ab20*/  BRA `(.L_x_194) ;  /* 0xffffff8400b87947 */ /* 0x000fea000383ffff */
.L_x_63:
[----:B-1----:R1:W2:Y:S02]  /*ab30*/  SYNCS.PHASECHK.TRANS64.TRYWAIT P1, [R0+URZ+0x150], R4 ;  /* 0x00015004000075a7 */ /* 0x0022a400080211ff */
[----:B--2---:R-:W-:Y:S05]  /*ab40*/  @!P1 NANOSLEEP.SYNCS 0x989680 ;  /* 0x009896800000995d */ /* 0x004fea0003900000 */
[----:B------:R-:W2:Y:S02]  /*ab50*/  @!P1 SYNCS.PHASECHK.TRANS64 P1, [R0+URZ+0x150], R4 ;  /* 0x00015004000095a7 */ /* 0x000ea400080210ff */
[----:B--2---:R-:W-:Y:S05]  /*ab60*/  @!P1 BRA `(.L_x_63) ;  /* 0xfffffffc00f09947 */ /* 0x004fea000383ffff */
[----:B------:R-:W-:Y:S05]  /*ab70*/  BRA `(.L_x_195) ;  /* 0xffffff8400e87947 */ /* 0x000fea000383ffff */
.L_x_66:
[----:B------:R-:W-:-:S07]  /*ab80*/  MOV R0, UR5 ;  /* 0x0000000500007c02 */ /* 0x000fce0008000f00 */
.L_x_196:
[----:B-1----:R1:W2:Y:S02]  /*ab90*/  SYNCS.PHASECHK.TRANS64.TRYWAIT P0, [R0+URZ+0x160], R2 ;  /* 0x00016002000075a7 */ /* 0x0022a400080011ff */
[----:B--2---:R-:W-:Y:S05]  /*aba0*/  @!P0 NANOSLEEP.SYNCS 0x989680 ;  /* 0x009896800000895d */ /* 0x004fea0003900000 */
[----:B------:R-:W2:Y:S02]  /*abb0*/  @!P0 SYNCS.PHASECHK.TRANS64 P0, [R0+URZ+0x160], R2 ;  /* 0x00016002000085a7 */ /* 0x000ea400080010ff */
[----:B--2---:R-:W-:Y:S05]  /*abc0*/  @!P0 BRA `(.L_x_196) ;  /* 0xfffffffc00f08947 */ /* 0x004fea000383ffff */
[----:B------:R-:W-:Y:S05]  /*abd0*/  BRA `(.L_x_65) ;  /* 0xffffff88003c7947 */ /* 0x000fea000383ffff */
.L_x_75:
[----:B-1----:R-:W-:-:S04]  /*abe0*/  MOV R4, UR6 ;  /* 0x0000000600047c02 */ /* 0x002fc80008000f00 */
[----:B------:R1:W2:Y:S03]  /*abf0*/  SYNCS.PHASECHK.TRANS64.TRYWAIT P0, [R4+URZ+0x8], R5 ;  /* 0x00000805040075a7 */ /* 0x0002a600080011ff */
[----:B--2---:R-:W-:Y:S05]  /*ac00*/  @!P0 NANOSLEEP.SYNCS 0x989680 ;  /* 0x009896800000895d */ /* 0x004fea0003900000 */
[----:B------:R-:W2:Y:S02]  /*ac10*/  @!P0 SYNCS.PHASECHK.TRANS64 P0, [R4+URZ+0x8], R5 ;  /* 0x00000805040085a7 */ /* 0x000ea400080010ff */
[----:B--2---:R-:W-:Y:S05]  /*ac20*/  @!P0 BRA `(.L_x_75) ;  /* 0xfffffffc00ec8947 */ /* 0x004fea000383ffff */
[----:B------:R-:W-:Y:S05]  /*ac30*/  BRA `(.L_x_74) ;  /* 0xffffff8800f07947 */ /* 0x000fea000383ffff */
.L_x_77:
[----:B------:R-:W-:Y:S01]  /*ac40*/  BSSY B0, `(.L_x_197) ;  /* 0x0000006000007945 */ /* 0x000fe20003800000 */
[----:B------:R-:W-:-:S07]  /*ac50*/  MOV R15, 0xffffffff ;  /* 0xffffffff000f7802 */ /* 0x000fce0000000f00 */
[----:B-1---5:R-:W-:Y:S05]  /*ac60*/  WARPSYNC.COLLECTIVE R15, `(.L_x_198) ;  /* 0x000000000f0c7348 */ /* 0x022fea0003c00000 */
[----:B------:R-:W-:Y:S02]  /*ac70*/  ELECT P6, UR79, PT ;  /* 0x00000000004f782f */ /* 0x000fe400038c0000 */
[----:B------:R-:W-:Y:S01]  /*ac80*/  MOV R14, UR79 ;  /* 0x0000004f000e7c02 */ /* 0x000fe20008000f00 */
[----:B-1---5:R-:W-:Y:S10]  /*ac90*/  ENDCOLLECTIVE ;  /* 0x000000000000791b */ /* 0x022ff40003800000 */
.L_x_198:
[----:B------:R-:W-:Y:S05]  /*aca0*/  BSYNC B0 ;  /* 0x0000000000007941 */ /* 0x000fea0003800000 */
.L_x_197:
[----:B------:R-:W-:Y:S05]  /*acb0*/  BRA `(.L_x_199) ;  /* 0xffffff8c00207947 */ /* 0x000fea000383ffff */
.L_x_79:
[----:B-1----:R-:W-:-:S04]  /*acc0*/  MOV R2, UR6 ;  /* 0x0000000600027c02 */ /* 0x002fc80008000f00 */
[----:B------:R1:W2:Y:S03]  /*acd0*/  SYNCS.PHASECHK.TRANS64.TRYWAIT P0, [R2+URZ+0x8], R3 ;  /* 0x00000803020075a7 */ /* 0x0002a600080011ff */
[----:B--2---:R-:W-:Y:S05]  /*ace0*/  @!P0 NANOSLEEP.SYNCS 0x989680 ;  /* 0x009896800000895d */ /* 0x004fea0003900000 */
[----:B------:R-:W2:Y:S02]  /*acf0*/  @!P0 SYNCS.PHASECHK.TRANS64 P0, [R2+URZ+0x8], R3 ;  /* 0x00000803020085a7 */ /* 0x000ea400080010ff */
[----:B--2---:R-:W-:Y:S05]  /*ad00*/  @!P0 BRA `(.L_x_79) ;  /* 0xfffffffc00ec8947 */ /* 0x004fea000383ffff */
[----:B------:R-:W-:Y:S05]  /*ad10*/  BRA `(.L_x_78) ;  /* 0xffffff8c00247947 */ /* 0x000fea000383ffff */
.L_x_80:
[----:B-1----:R1:W2:Y:S02]  /*ad20*/  SYNCS.PHASECHK.TRANS64.TRYWAIT P0, [R0+URZ+0x150], R4 ;  /* 0x00015004000075a7 */ /* 0x0022a400080011ff */
[----:B--2---:R-:W-:Y:S05]  /*ad30*/  @!P0 NANOSLEEP.SYNCS 0x989680 ;  /* 0x009896800000895d */ /* 0x004fea0003900000 */
[----:B------:R-:W2:Y:S02]  /*ad40*/  @!P0 SYNCS.PHASECHK.TRANS64 P0, [R0+URZ+0x150], R4 ;  /* 0x00015004000085a7 */ /* 0x000ea400080010ff */
[----:B--2---:R-:W-:Y:S05]  /*ad50*/  @!P0 BRA `(.L_x_80) ;  /* 0xfffffffc00f08947 */ /* 0x004fea000383ffff */
[----:B------:R-:W-:Y:S05]  /*ad60*/  BRA `(.L_x_200) ;  /* 0xffffff9000007947 */ /* 0x000fea000383ffff */
.L_x_82:
[----:B------:R-:W-:-:S07]  /*ad70*/  MOV R0, UR10 ;  /* 0x0000000a00007c02 */ /* 0x000fce0008000f00 */
.L_x_201:
[----:B-1----:R1:W2:Y:S02]  /*ad80*/  SYNCS.PHASECHK.TRANS64.TRYWAIT P0, [R0+URZ+0x190], R4 ;  /* 0x00019004000075a7 */ /* 0x0022a400080011ff */
[----:B--2---:R-:W-:Y:S05]  /*ad90*/  @!P0 NANOSLEEP.SYNCS 0x989680 ;  /* 0x009896800000895d */ /* 0x004fea0003900000 */
[----:B------:R-:W2:Y:S02]  /*ada0*/  @!P0 SYNCS.PHASECHK.TRANS64 P0, [R0+URZ+0x190], R4 ;  /* 0x00019004000085a7 */ /* 0x000ea400080010ff */
[----:B--2---:R-:W-:Y:S05]  /*adb0*/  @!P0 BRA `(.L_x_201) ;  /* 0xfffffffc00f08947 */ /* 0x004fea000383ffff */
[----:B------:R-:W-:Y:S05]  /*adc0*/  BRA `(.L_x_202) ;  /* 0xffffff90004c7947 */ /* 0x000fea000383ffff */
.L_x_85:
[----:B------:R-:W-:Y:S07]  /*add0*/  MOV R0, UR9 ;  /* 0x0000000900007c02 */ /* 0x000fee0008000f00 */
.L_x_203:
[----:B-1----:R1:W2:Y:S02]  /*ade0*/  SYNCS.PHASECHK.TRANS64.TRYWAIT P0, [R0+URZ], R4 ;  /* 0x00000004000075a7 */ /* 0x0022a400080011ff */
[----:B--2---:R-:W-:Y:S05]  /*adf0*/  @!P0 NANOSLEEP.SYNCS 0x989680 ;  /* 0x009896800000895d */ /* 0x004fea0003900000 */
[----:B------:R-:W2:Y:S02]  /*ae00*/  @!P0 SYNCS.PHASECHK.TRANS64 P0, [R0+URZ], R4 ;  /* 0x00000004000085a7 */ /* 0x000ea400080010ff */
[----:B--2---:R-:W-:Y:S05]  /*ae10*/  @!P0 BRA `(.L_x_203) ;  /* 0xfffffffc00f08947 */ /* 0x004fea000383ffff */
[----:B------:R-:W-:Y:S05]  /*ae20*/  BRA `(.L_x_84) ;  /* 0xffffff9000607947 */ /* 0x000fea000383ffff */
.L_x_89:
[----:B-1----:R-:W-:-:S07]  /*ae30*/  MOV R0, UR7 ;  /* 0x0000000700007c02 */ /* 0x002fce0008000f00 */
.L_x_204:
[----:B-1----:R1:W2:Y:S02]  /*ae40*/  SYNCS.PHASECHK.TRANS64.TRYWAIT P0, [R0+URZ], R2 ;  /* 0x00000002000075a7 */ /* 0x0022a400080011ff */
[----:B--2---:R-:W-:Y:S05]  /*ae50*/  @!P0 NANOSLEEP.SYNCS 0x989680 ;  /* 0x009896800000895d */ /* 0x004fea0003900000 */
[----:B------:R-:W2:Y:S02]  /*ae60*/  @!P0 SYNCS.PHASECHK.TRANS64 P0, [R0+URZ], R2 ;  /* 0x00000002000085a7 */ /* 0x000ea400080010ff */
[----:B--2---:R-:W-:Y:S05]  /*ae70*/  @!P0 BRA `(.L_x_204) ;  /* 0xfffffffc00f08947 */ /* 0x004fea000383ffff */
[----:B------:R-:W-:Y:S05]  /*ae80*/  BRA `(.L_x_205) ;  /* 0xffffff94002c7947 */ /* 0x000fea000383ffff */
.L_x_90:
[----:B------:R-:W-:-:S07]  /*ae90*/  MOV R0, UR7 ;  /* 0x0000000700007c02 */ /* 0x000fce0008000f00 */
.L_x_206:
[----:B-1----:R1:W2:Y:S02]  /*aea0*/  SYNCS.PHASECHK.TRANS64.TRYWAIT P0, [R0+URZ], R3 ;  /* 0x00000003000075a7 */ /* 0x0022a400080011ff */
[----:B--2---:R-:W-:Y:S05]  /*aeb0*/  @!P0 NANOSLEEP.SYNCS 0x989680 ;  /* 0x009896800000895d */ /* 0x004fea0003900000 */
[----:B------:R-:W2:Y:S02]  /*aec0*/  @!P0 SYNCS.PHASECHK.TRANS64 P0, [R0+URZ], R3 ;  /* 0x00000003000085a7 */ /* 0x000ea400080010ff */
[----:B--2---:R-:W-:Y:S05]  /*aed0*/  @!P0 BRA `(.L_x_206) ;  /* 0xfffffffc00f08947 */ /* 0x004fea000383ffff */
[----:B------:R-:W-:Y:S05]  /*aee0*/  BRA `(.L_x_207) ;  /* 0xffffff9400387947 */ /* 0x000fea000383ffff */
.L_x_91:
[----:B------:R-:W-:-:S07]  /*aef0*/  MOV R0, UR7 ;  /* 0x0000000700007c02 */ /* 0x000fce0008000f00 */
.L_x_208:
[----:B-1----:R1:W2:Y:S02]  /*af00*/  SYNCS.PHASECHK.TRANS64.TRYWAIT P0, [R0+URZ], R3 ;  /* 0x00000003000075a7 */ /* 0x0022a400080011ff */
[----:B--2---:R-:W-:Y:S05]  /*af10*/  @!P0 NANOSLEEP.SYNCS 0x989680 ;  /* 0x009896800000895d */ /* 0x004fea0003900000 */
[----:B------:R-:W2:Y:S02]  /*af20*/  @!P0 SYNCS.PHASECHK.TRANS64 P0, [R0+URZ], R3 ;  /* 0x00000003000085a7 */ /* 0x000ea400080010ff */
[----:B--2---:R-:W-:Y:S05]  /*af30*/  @!P0 BRA `(.L_x_208) ;  /* 0xfffffffc00f08947 */ /* 0x004fea000383ffff */
[----:B------:R-:W-:Y:S05]  /*af40*/  BRA `(.L_x_209) ;  /* 0xffffff9400447947 */ /* 0x000fea000383ffff */
.L_x_94:
[----:B------:R-:W-:-:S07]  /*af50*/  MOV R0, UR8 ;  /* 0x0000000800007c02 */ /* 0x000fce0008000f00 */
.L_x_210:
[----:B-1----:R1:W2:Y:S02]  /*af60*/  SYNCS.PHASECHK.TRANS64.TRYWAIT P1, [R0+URZ+0x1d0], R2 ;  /* 0x0001d002000075a7 */ /* 0x0022a400080211ff */
[----:B--2---:R-:W-:Y:S05]  /*af70*/  @!P1 NANOSLEEP.SYNCS 0x989680 ;  /* 0x009896800000995d */ /* 0x004fea0003900000 */
[----:B------:R-:W2:Y:S02]  /*af80*/  @!P1 SYNCS.PHASECHK.TRANS64 P1, [R0+URZ+0x1d0], R2 ;  /* 0x0001d002000095a7 */ /* 0x000ea400080210ff */
[----:B--2---:R-:W-:Y:S05]  /*af90*/  @!P1 BRA `(.L_x_210) ;  /* 0xfffffffc00f09947 */ /* 0x004fea000383ffff */
[----:B------:R-:W-:Y:S05]  /*afa0*/  BRA `(.L_x_211) ;  /* 0xffffff9400907947 */ /* 0x000fea000383ffff */
.L_x_99:
[----:B----4-:R4:W1:Y:S02]  /*afb0*/  SYNCS.PHASECHK.TRANS64.TRYWAIT P0, [R0+URZ+0x150], R2 ;  /* 0x00015002000075a7 */ /* 0x01086400080011ff */
[----:B-1----:R-:W-:Y:S05]  /*afc0*/  @!P0 NANOSLEEP.SYNCS 0x989680 ;  /* 0x009896800000895d */ /* 0x002fea0003900000 */
[----:B------:R-:W1:Y:S02]  /*afd0*/  @!P0 SYNCS.PHASECHK.TRANS64 P0, [R0+URZ+0x150], R2 ;  /* 0x00015002000085a7 */ /* 0x000e6400080010ff */
[----:B-1----:R-:W-:Y:S05]  /*afe0*/  @!P0 BRA `(.L_x_99) ;  /* 0xfffffffc00f08947 */ /* 0x002fea000383ffff */
[----:B------:R-:W-:Y:S05]  /*aff0*/  BRA `(.L_x_212) ;  /* 0xffffff9800a47947 */ /* 0x000fea000383ffff */
.L_x_102:
[----:B------:R-:W-:Y:S07]  /*b000*/  MOV R0, UR6 ;  /* 0x0000000600007c02 */ /* 0x000fee0008000f00 */
.L_x_213:
[----:B-1----:R1:W4:Y:S02]  /*b010*/  SYNCS.PHASECHK.TRANS64.TRYWAIT P0, [R0+URZ+0x148], R2 ;  /* 0x00014802000075a7 */ /* 0x00232400080011ff */
[----:B----4-:R-:W-:Y:S05]  /*b020*/  @!P0 NANOSLEEP.SYNCS 0x989680 ;  /* 0x009896800000895d */ /* 0x010fea0003900000 */
[----:B------:R-:W4:Y:S02]  /*b030*/  @!P0 SYNCS.PHASECHK.TRANS64 P0, [R0+URZ+0x148], R2 ;  /* 0x00014802000085a7 */ /* 0x000f2400080010ff */
[----:B----4-:R-:W-:Y:S05]  /*b040*/  @!P0 BRA `(.L_x_213) ;  /* 0xfffffffc00f08947 */ /* 0x010fea000383ffff */
[----:B------:R-:W-:Y:S05]  /*b050*/  BRA `(.L_x_101) ;  /* 0xffffff9c00847947 */ /* 0x000fea000383ffff */
.L_x_105:
[----:B------:R-:W-:Y:S07]  /*b060*/  MOV R0, UR6 ;  /* 0x0000000600007c02 */ /* 0x000fee0008000f00 */
.L_x_214:
[----:B-1----:R1:W2:Y:S02]  /*b070*/  SYNCS.PHASECHK.TRANS64.TRYWAIT P0, [R0+URZ+0x120], R14 ;  /* 0x0001200e000075a7 */ /* 0x0022a400080011ff */
[----:B--2---:R-:W-:Y:S05]  /*b080*/  @!P0 NANOSLEEP.SYNCS 0x989680 ;  /* 0x009896800000895d */ /* 0x004fea0003900000 */
[----:B------:R-:W2:Y:S02]  /*b090*/  @!P0 SYNCS.PHASECHK.TRANS64 P0, [R0+URZ+0x120], R14 ;  /* 0x0001200e000085a7 */ /* 0x000ea400080010ff */
[----:B--2---:R-:W-:Y:S05]  /*b0a0*/  @!P0 BRA `(.L_x_214) ;  /* 0xfffffffc00f08947 */ /* 0x004fea000383ffff */
[----:B------:R-:W-:Y:S05]  /*b0b0*/  BRA `(.L_x_215) ;  /* 0xffffff9c00fc7947 */ /* 0x000fea000383ffff */
.L_x_106:
[----:B------:R-:W-:Y:S07]  /*b0c0*/  MOV R0, UR6 ;  /* 0x0000000600007c02 */ /* 0x000fee0008000f00 */
.L_x_216:
[----:B-1----:R1:W2:Y:S02]  /*b0d0*/  SYNCS.PHASECHK.TRANS64.TRYWAIT P0, [R0+URZ+0x128], R14 ;  /* 0x0001280e000075a7 */ /* 0x0022a400080011ff */
[----:B--2---:R-:W-:Y:S05]  /*b0e0*/  @!P0 NANOSLEEP.SYNCS 0x989680 ;  /* 0x009896800000895d */ /* 0x004fea0003900000 */
[----:B------:R-:W2:Y:S02]  /*b0f0*/  @!P0 SYNCS.PHASECHK.TRANS64 P0, [R0+URZ+0x128], R14 ;  /* 0x0001280e000085a7 */ /* 0x000ea400080010ff */
[----:B--2---:R-:W-:Y:S05]  /*b100*/  @!P0 BRA `(.L_x_216) ;  /* 0xfffffffc00f08947 */ /* 0x004fea000383ffff */
[----:B------:R-:W-:Y:S05]  /*b110*/  BRA `(.L_x_217) ;  /* 0xffffffa000547947 */ /* 0x000fea000383ffff */
.L_x_107:
[----:B------:R-:W-:Y:S07]  /*b120*/  MOV R0, UR6 ;  /* 0x0000000600007c02 */ /* 0x000fee0008000f00 */
.L_x_218:
[----:B-1----:R1:W2:Y:S02]  /*b130*/  SYNCS.PHASECHK.TRANS64.TRYWAIT P0, [R0+URZ+0x130], R14 ;  /* 0x0001300e000075a7 */ /* 0x0022a400080011ff */
[----:B--2---:R-:W-:Y:S05]  /*b140*/  @!P0 NANOSLEEP.SYNCS 0x989680 ;  /* 0x009896800000895d */ /* 0x004fea0003900000 */
[----:B------:R-:W2:Y:S02]  /*b150*/  @!P0 SYNCS.PHASECHK.TRANS64 P0, [R0+URZ+0x130], R14 ;  /* 0x0001300e000085a7 */ /* 0x000ea400080010ff */
[----:B--2---:R-:W-:Y:S05]  /*b160*/  @!P0 BRA `(.L_x_218) ;  /* 0xfffffffc00f08947 */ /* 0x004fea000383ffff */
[----:B------:R-:W-:Y:S05]  /*b170*/  BRA `(.L_x_219) ;  /* 0xffffffa000b07947 */ /* 0x000fea000383ffff */
.L_x_108:
[----:B------:R-:W-:Y:S07]  /*b180*/  MOV R0, UR6 ;  /* 0x0000000600007c02 */ /* 0x000fee0008000f00 */
.L_x_220:
[----:B-1----:R1:W2:Y:S02]  /*b190*/  SYNCS.PHASECHK.TRANS64.TRYWAIT P0, [R0+URZ+0x138], R14 ;  /* 0x0001380e000075a7 */ /* 0x0022a400080011ff */
[----:B--2---:R-:W-:Y:S05]  /*b1a0*/  @!P0 NANOSLEEP.SYNCS 0x989680 ;  /* 0x009896800000895d */ /* 0x004fea0003900000 */
[----:B------:R-:W2:Y:S02]  /*b1b0*/  @!P0 SYNCS.PHASECHK.TRANS64 P0, [R0+URZ+0x138], R14 ;  /* 0x0001380e000085a7 */ /* 0x000ea400080010ff */
[----:B--2---:R-:W-:Y:S05]  /*b1c0*/  @!P0 BRA `(.L_x_220) ;  /* 0xfffffffc00f08947 */ /* 0x004fea000383ffff */
[----:B------:R-:W-:Y:S05]  /*b1d0*/  BRA `(.L_x_221) ;  /* 0xffffffa400507947 */ /* 0x000fea000383ffff */
.L_x_110:
[----:B------:R-:W-:-:S07]  /*b1e0*/  MOV R0, UR6 ;  /* 0x0000000600007c02 */ /* 0x000fce0008000f00 */
.L_x_222:
[----:B-1----:R1:W2:Y:S02]  /*b1f0*/  SYNCS.PHASECHK.TRANS64.TRYWAIT P0, [R0+URZ+0x120], R2 ;  /* 0x00012002000075a7 */ /* 0x0022a400080011ff */
[----:B--2---:R-:W-:Y:S05]  /*b200*/  @!P0 NANOSLEEP.SYNCS 0x989680 ;  /* 0x009896800000895d */ /* 0x004fea0003900000 */
[----:B------:R-:W2:Y:S02]  /*b210*/  @!P0 SYNCS.PHASECHK.TRANS64 P0, [R0+URZ+0x120], R2 ;  /* 0x00012002000085a7 */ /* 0x000ea400080010ff */
[----:B--2---:R-:W-:Y:S05]  /*b220*/  @!P0 BRA `(.L_x_222) ;  /* 0xfffffffc00f08947 */ /* 0x004fea000383ffff */
[----:B------:R-:W-:Y:S05]  /*b230*/  BRA `(.L_x_223) ;  /* 0xffffffa400d87947 */ /* 0x000fea000383ffff */
.L_x_111:
[----:B-1----:R-:W-:-:S07]  /*b240*/  MOV R0, UR6 ;  /* 0x0000000600007c02 */ /* 0x002fce0008000f00 */
.L_x_224:
[----:B-1----:R1:W2:Y:S02]  /*b250*/  SYNCS.PHASECHK.TRANS64.TRYWAIT P0, [R0+URZ+0x128], R2 ;  /* 0x00012802000075a7 */ /* 0x0022a400080011ff */
[----:B--2---:R-:W-:Y:S05]  /*b260*/  @!P0 NANOSLEEP.SYNCS 0x989680 ;  /* 0x009896800000895d */ /* 0x004fea0003900000 */
[----:B------:R-:W2:Y:S02]  /*b270*/  @!P0 SYNCS.PHASECHK.TRANS64 P0, [R0+URZ+0x128], R2 ;  /* 0x00012802000085a7 */ /* 0x000ea400080010ff */
[----:B--2---:R-:W-:Y:S05]  /*b280*/  @!P0 BRA `(.L_x_224) ;  /* 0xfffffffc00f08947 */ /* 0x004fea000383ffff */
[----:B------:R-:W-:Y:S05]  /*b290*/  BRA `(.L_x_225) ;  /* 0xffffffa400c87947 */ /* 0x000fea000383ffff */
.L_x_112:
[----:B-1----:R-:W-:-:S07]  /*b2a0*/  MOV R0, UR6 ;  /* 0x0000000600007c02 */ /* 0x002fce0008000f00 */
.L_x_226:
[----:B-1----:R1:W2:Y:S02]  /*b2b0*/  SYNCS.PHASECHK.TRANS64.TRYWAIT P0, [R0+URZ+0x130], R2 ;  /* 0x00013002000075a7 */ /* 0x0022a400080011ff */
[----:B--2---:R-:W-:Y:S05]  /*b2c0*/  @!P0 NANOSLEEP.SYNCS 0x989680 ;  /* 0x009896800000895d */ /* 0x004fea0003900000 */
[----:B------:R-:W2:Y:S02]  /*b2d0*/  @!P0 SYNCS.PHASECHK.TRANS64 P0, [R0+URZ+0x130], R2 ;  /* 0x00013002000085a7 */ /* 0x000ea400080010ff */
[----:B--2---:R-:W-:Y:S05]  /*b2e0*/  @!P0 BRA `(.L_x_226) ;  /* 0xfffffffc00f08947 */ /* 0x004fea000383ffff */
[----:B------:R-:W-:Y:S05]  /*b2f0*/  BRA `(.L_x_227) ;  /* 0xffffffa400b87947 */ /* 0x000fea000383ffff */
.L_x_114:
[----:B--2---:R2:W3:Y:S02]  /*b300*/  SYNCS.PHASECHK.TRANS64.TRYWAIT P0, [R0+URZ+0x150], R2 ;  /* 0x00015002000075a7 */ /* 0x0044e400080011ff */
[----:B---3--:R-:W-:Y:S05]  /*b310*/  @!P0 NANOSLEEP.SYNCS 0x989680 ;  /* 0x009896800000895d */ /* 0x008fea0003900000 */
[----:B------:R-:W3:Y:S02]  /*b320*/  @!P0 SYNCS.PHASECHK.TRANS64 P0, [R0+URZ+0x150], R2 ;  /* 0x00015002000085a7 */ /* 0x000ee400080010ff */
[----:B---3--:R-:W-:Y:S05]  /*b330*/  @!P0 BRA `(.L_x_114) ;  /* 0xfffffffc00f08947 */ /* 0x008fea000383ffff */
[----:B------:R-:W-:Y:S05]  /*b340*/  BRA `(.L_x_228) ;  /* 0xffffffa8009c7947 */ /* 0x000fea000383ffff */
.L_x_127:
[----:B-1----:R1:W2:Y:S02]  /*b350*/  SYNCS.PHASECHK.TRANS64.TRYWAIT P0, [R0+URZ+0x100], R3 ;  /* 0x00010003000075a7 */ /* 0x0022a400080011ff */
[----:B--2---:R-:W-:Y:S05]  /*b360*/  @!P0 NANOSLEEP.SYNCS 0x989680 ;  /* 0x009896800000895d */ /* 0x004fea0003900000 */
[----:B------:R-:W2:Y:S02]  /*b370*/  @!P0 SYNCS.PHASECHK.TRANS64 P0, [R0+URZ+0x100], R3 ;  /* 0x00010003000085a7 */ /* 0x000ea400080010ff */
[----:B--2---:R-:W-:Y:S05]  /*b380*/  @!P0 BRA `(.L_x_127) ;  /* 0xfffffffc00f08947 */ /* 0x004fea000383ffff */
[----:B------:R-:W-:Y:S05]  /*b390*/  BRA `(.L_x_126) ;  /* 0xffffffb800307947 */ /* 0x000fea000383ffff */
.L_x_129:
[----:B-1----:R1:W2:Y:S02]  /*b3a0*/  SYNCS.PHASECHK.TRANS64.TRYWAIT P1, [R115+URZ+0x170], R5 ;  /* 0x00017005730075a7 */ /* 0x0022a400080211ff */
[----:B--2---:R-:W-:Y:S05]  /*b3b0*/  @!P1 NANOSLEEP.SYNCS 0x989680 ;  /* 0x009896800000995d */ /* 0x004fea0003900000 */
[----:B------:R-:W2:Y:S02]  /*b3c0*/  @!P1 SYNCS.PHASECHK.TRANS64 P1, [R115+URZ+0x170], R5 ;  /* 0x00017005730095a7 */ /* 0x000ea400080210ff */
[----:B--2---:R-:W-:Y:S05]  /*b3d0*/  @!P1 BRA `(.L_x_129) ;  /* 0xfffffffc00f09947 */ /* 0x004fea000383ffff */
[----:B------:R-:W-:Y:S05]  /*b3e0*/  BRA `(.L_x_128) ;  /* 0xffffffb800847947 */ /* 0x000fea000383ffff */
.L_x_137:
[----:B--2---:R2:W3:Y:S02]  /*b3f0*/  SYNCS.PHASECHK.TRANS64.TRYWAIT P0, [R0+URZ+0x100], R4 ;  /* 0x00010004000075a7 */ /* 0x0044e400080011ff */
[----:B---3--:R-:W-:Y:S05]  /*b400*/  @!P0 NANOSLEEP.SYNCS 0x989680 ;  /* 0x009896800000895d */ /* 0x008fea0003900000 */
[----:B------:R-:W3:Y:S02]  /*b410*/  @!P0 SYNCS.PHASECHK.TRANS64 P0, [R0+URZ+0x100], R4 ;  /* 0x00010004000085a7 */ /* 0x000ee400080010ff */
[----:B---3--:R-:W-:Y:S05]  /*b420*/  @!P0 BRA `(.L_x_137) ;  /* 0xfffffffc00f08947 */ /* 0x008fea000383ffff */
[----:B------:R-:W-:Y:S05]  /*b430*/  BRA `(.L_x_136) ;  /* 0xffffffc400887947 */ /* 0x000fea000383ffff */
.L_x_145:
[----:B--2---:R2:W3:Y:S02]  /*b440*/  SYNCS.PHASECHK.TRANS64.TRYWAIT P0, [R0+URZ+0x100], R5 ;  /* 0x00010005000075a7 */ /* 0x0044e400080011ff */
[----:B---3--:R-:W-:Y:S05]  /*b450*/  @!P0 NANOSLEEP.SYNCS 0x989680 ;  /* 0x009896800000895d */ /* 0x008fea0003900000 */
[----:B------:R-:W3:Y:S02]  /*b460*/  @!P0 SYNCS.PHASECHK.TRANS64 P0, [R0+URZ+0x100], R5 ;  /* 0x00010005000085a7 */ /* 0x000ee400080010ff */
[----:B---3--:R-:W-:Y:S05]  /*b470*/  @!P0 BRA `(.L_x_145) ;  /* 0xfffffffc00f08947 */ /* 0x008fea000383ffff */
[----:B------:R-:W-:Y:S05]  /*b480*/  BRA `(.L_x_144) ;  /* 0xffffffd000dc7947 */ /* 0x000fea000383ffff */
.L_x_153:
[----:B--2---:R2:W3:Y:S02]  /*b490*/  SYNCS.PHASECHK.TRANS64.TRYWAIT P0, [R0+URZ+0x100], R5 ;  /* 0x00010005000075a7 */ /* 0x0044e400080011ff */
[----:B---3--:R-:W-:Y:S05]  /*b4a0*/  @!P0 NANOSLEEP.SYNCS 0x989680 ;  /* 0x009896800000895d */ /* 0x008fea0003900000 */
[----:B------:R-:W3:Y:S02]  /*b4b0*/  @!P0 SYNCS.PHASECHK.TRANS64 P0, [R0+URZ+0x100], R5 ;  /* 0x00010005000085a7 */ /* 0x000ee400080010ff */
[----:B---3--:R-:W-:Y:S05]  /*b4c0*/  @!P0 BRA `(.L_x_153) ;  /* 0xfffffffc00f08947 */ /* 0x008fea000383ffff */
[----:B------:R-:W-:Y:S05]  /*b4d0*/  BRA `(.L_x_152) ;  /* 0xffffffe000387947 */ /* 0x000fea000383ffff */
        .weak           $__internal_0_$__cuda_sm10x_tcgen05_guardrail_trap_col_being_dealloced_not_returned_by_alloc
        .type           $__internal_0_$__cuda_sm10x_tcgen05_guardrail_trap_col_being_dealloced_not_returned_by_alloc,@function
        .size           $__internal_0_$__cuda_sm10x_tcgen05_guardrail_trap_col_being_dealloced_not_returned_by_alloc,($__internal_1_$__cuda_sm10x_tcgen05_guardrail_trap_phase_invalid_during_alloc - $__internal_0_$__cuda_sm10x_tcgen05_guardrail_trap_col_being_dealloced_not_returned_by_alloc)
$__internal_0_$__cuda_sm10x_tcgen05_guardrail_trap_col_being_dealloced_not_returned_by_alloc:
[----:B------:R-:W-:Y:S05]  /*b4e0*/  BPT.TRAP 0x1 ;  /* 0x000000040000795c */ /* 0x000fea0000300000 */
[----:B------:R-:W-:-:S04]  /*b4f0*/  HFMA2 R3, -RZ, RZ, 0, 0 ;  /* 0x00000000ff037431 */ /* 0x000fc800000001ff */
[----:B------:R-:W-:Y:S05]  /*b500*/  RET.REL.NODEC R2 `(_ZN7cutlass13device_kernelINS_4gemm6kernel13GemmUniversalIN4cute5tupleIJiiiiEEENS1_10collective13CollectiveMmaINS1_35MainloopSm100TmaUmmaWarpSpecializedILi16ELi2ELi4ENS5_IJNS4_1CILi2EEENSA_ILi1EEESC_EEEEENS5_IJNSA_ILi128EEENSA_ILi256EEENSA_ILi64EEEEEENS_12float_e4m3_tENS5_IJlSC_lEEESJ_SK_NS4_8TiledMMAINS4_8MMA_AtomIJNS4_10MMA_TraitsINS4_25SM100_MMA_F8F6F4_2x1SM_SSEJSJ_SJ_fSF_SG_NS4_17integral_constantINS4_4UMMA5MajorELSR_0EEESS_NSP_INSQ_7ScaleInELST_0EEESU_EEEEEENS4_6LayoutINS5_IJSC_SC_SC_EEENS5_IJNSA_ILi0EEESZ_SZ_EEEEENS5_IJNS4_10UnderscoreES12_S12_EEEEENS4_18SM100_TMA_2SM_LOADENS4_14ComposedLayoutINS4_7SwizzleILi2ELi4ELi3EEENS4_18smem_ptr_flag_bitsILi8EEENSX_INS5_IJNSA_ILi8EEESH_EEENS5_IJSH_SC_EEEEEEEvNS4_8identityES15_S1F_vS1G_EENS_8epilogue10collective18CollectiveEpilogueINS1I_23Sm100TmaWarpSpecializedILi4ELi2ELi32ELb0ELb0EEEJNS5_IJSH_SG_SH_EEENS5_IJNSX_ISH_SC_EENSX_INS5_IJNSA_ILi32EEESB_EEENS5_IJSC_SF_EEEEEEEESJ_SK_SJ_SK_NS1I_6fusion15FusionCallbacksIS1M_NS1U_23LinCombPerRowBiasEltActINS1I_6thread4ReLuESJ_fSJ_SJ_fLi16ELNS_15FloatRoundStyleE2EEES1N_S1T_JEEENS4_5SM1004TMEM4LOAD26SM100_TMEM_LOAD_32dp32b32xENS4_13SM90_TMA_LOADENS16_INS17_ILi1ELi4ELi3EEES1A_NSX_INS5_IJS1B_S1P_EEENS5_IJS1P_SC_EEEEEEENS4_39AutoVectorizingCopyWithAssumedAlignmentILi128EEENS4_14SM90_TMA_STOREES2B_S2D_S2D_EEEvvEEEEvNT_6ParamsE) ;  /* 0xffffff4802bc7950 */ /* 0x000fea0003c3ffff */
        .weak           $__internal_1_$__cuda_sm10x_tcgen05_guardrail_trap_phase_invalid_during_alloc
        .type           $__internal_1_$__cuda_sm10x_tcgen05_guardrail_trap_phase_invalid_during_alloc,@function
        .size           $__internal_1_$__cuda_sm10x_tcgen05_guardrail_trap_phase_invalid_during_alloc,($__internal_2_$__cuda_sm10x_tcgen05_guardrail_trap_unallocated_columns_being_dealloced - $__internal_1_$__cuda_sm10x_tcgen05_guardrail_trap_phase_invalid_during_alloc)
$__internal_1_$__cuda_sm10x_tcgen05_guardrail_trap_phase_invalid_during_alloc:
[----:B------:R-:W-:Y:S05]  /*b510*/  BPT.TRAP 0x1 ;  /* 0x000000040000795c */ /* 0x000fea0000300000 */
[----:B------:R-:W-:-:S04]  /*b520*/  MOV R3, 0x0 ;  /* 0x0000000000037802 */ /* 0x000fc80000000f00 */
[----:B------:R-:W-:Y:S05]  /*b530*/  RET.REL.NODEC R2 `(_ZN7cutlass13device_kernelINS_4gemm6kernel13GemmUniversalIN4cute5tupleIJiiiiEEENS1_10collective13CollectiveMmaINS1_35MainloopSm100TmaUmmaWarpSpecializedILi16ELi2ELi4ENS5_IJNS4_1CILi2EEENSA_ILi1EEESC_EEEEENS5_IJNSA_ILi128EEENSA_ILi256EEENSA_ILi64EEEEEENS_12float_e4m3_tENS5_IJlSC_lEEESJ_SK_NS4_8TiledMMAINS4_8MMA_AtomIJNS4_10MMA_TraitsINS4_25SM100_MMA_F8F6F4_2x1SM_SSEJSJ_SJ_fSF_SG_NS4_17integral_constantINS4_4UMMA5MajorELSR_0EEESS_NSP_INSQ_7ScaleInELST_0EEESU_EEEEEENS4_6LayoutINS5_IJSC_SC_SC_EEENS5_IJNSA_ILi0EEESZ_SZ_EEEEENS5_IJNS4_10UnderscoreES12_S12_EEEEENS4_18SM100_TMA_2SM_LOADENS4_14ComposedLayoutINS4_7SwizzleILi2ELi4ELi3EEENS4_18smem_ptr_flag_bitsILi8EEENSX_INS5_IJNSA_ILi8EEESH_EEENS5_IJSH_SC_EEEEEEEvNS4_8identityES15_S1F_vS1G_EENS_8epilogue10collective18CollectiveEpilogueINS1I_23Sm100TmaWarpSpecializedILi4ELi2ELi32ELb0ELb0EEEJNS5_IJSH_SG_SH_EEENS5_IJNSX_ISH_SC_EENSX_INS5_IJNSA_ILi32EEESB_EEENS5_IJSC_SF_EEEEEEEESJ_SK_SJ_SK_NS1I_6fusion15FusionCallbacksIS1M_NS1U_23LinCombPerRowBiasEltActINS1I_6thread4ReLuESJ_fSJ_SJ_fLi16ELNS_15FloatRoundStyleE2EEES1N_S1T_JEEENS4_5SM1004TMEM4LOAD26SM100_TMEM_LOAD_32dp32b32xENS4_13SM90_TMA_LOADENS16_INS17_ILi1ELi4ELi3EEES1A_NSX_INS5_IJS1B_S1P_EEENS5_IJS1P_SC_EEEEEEENS4_39AutoVectorizingCopyWithAssumedAlignmentILi128EEENS4_14SM90_TMA_STOREES2B_S2D_S2D_EEEvvEEEEvNT_6ParamsE) ;  /* 0xffffff4802b07950 */ /* 0x000fea0003c3ffff */
        .weak           $__internal_2_$__cuda_sm10x_tcgen05_guardrail_trap_unallocated_columns_being_dealloced
        .type           $__internal_2_$__cuda_sm10x_tcgen05_guardrail_trap_unallocated_columns_being_dealloced,@function
        .size           $__internal_2_$__cuda_sm10x_tcgen05_guardrail_trap_unallocated_columns_being_dealloced,(.L_x_230 - $__internal_2_$__cuda_sm10x_tcgen05_guardrail_trap_unallocated_columns_being_dealloced)
$__internal_2_$__cuda_sm10x_tcgen05_guardrail_trap_unallocated_columns_being_dealloced:
[----:B------:R-:W-:Y:S05]  /*b540*/  BPT.TRAP 0x1 ;  /* 0x000000040000795c */ /* 0x000fea0000300000 */
[----:B------:R-:W-:-:S04]  /*b550*/  HFMA2 R3, -RZ, RZ, 0, 0 ;  /* 0x00000000ff037431 */ /* 0x000fc800000001ff */
[----:B------:R-:W-:Y:S05]  /*b560*/  RET.REL.NODEC R2 `(_ZN7cutlass13device_kernelINS_4gemm6kernel13GemmUniversalIN4cute5tupleIJiiiiEEENS1_10collective13CollectiveMmaINS1_35MainloopSm100TmaUmmaWarpSpecializedILi16ELi2ELi4ENS5_IJNS4_1CILi2EEENSA_ILi1EEESC_EEEEENS5_IJNSA_ILi128EEENSA_ILi256EEENSA_ILi64EEEEEENS_12float_e4m3_tENS5_IJlSC_lEEESJ_SK_NS4_8TiledMMAINS4_8MMA_AtomIJNS4_10MMA_TraitsINS4_25SM100_MMA_F8F6F4_2x1SM_SSEJSJ_SJ_fSF_SG_NS4_17integral_constantINS4_4UMMA5MajorELSR_0EEESS_NSP_INSQ_7ScaleInELST_0EEESU_EEEEEENS4_6LayoutINS5_IJSC_SC_SC_EEENS5_IJNSA_ILi0EEESZ_SZ_EEEEENS5_IJNS4_10UnderscoreES12_S12_EEEEENS4_18SM100_TMA_2SM_LOADENS4_14ComposedLayoutINS4_7SwizzleILi2ELi4ELi3EEENS4_18smem_ptr_flag_bitsILi8EEENSX_INS5_IJNSA_ILi8EEESH_EEENS5_IJSH_SC_EEEEEEEvNS4_8identityES15_S1F_vS1G_EENS_8epilogue10collective18CollectiveEpilogueINS1I_23Sm100TmaWarpSpecializedILi4ELi2ELi32ELb0ELb0EEEJNS5_IJSH_SG_SH_EEENS5_IJNSX_ISH_SC_EENSX_INS5_IJNSA_ILi32EEESB_EEENS5_IJSC_SF_EEEEEEEESJ_SK_SJ_SK_NS1I_6fusion15FusionCallbacksIS1M_NS1U_23LinCombPerRowBiasEltActINS1I_6thread4ReLuESJ_fSJ_SJ_fLi16ELNS_15FloatRoundStyleE2EEES1N_S1T_JEEENS4_5SM1004TMEM4LOAD26SM100_TMEM_LOAD_32dp32b32xENS4_13SM90_TMA_LOADENS16_INS17_ILi1ELi4ELi3EEES1A_NSX_INS5_IJS1B_S1P_EEENS5_IJS1P_SC_EEEEEEENS4_39AutoVectorizingCopyWithAssumedAlignmentILi128EEENS4_14SM90_TMA_STOREES2B_S2D_S2D_EEEvvEEEEvNT_6ParamsE) ;  /* 0xffffff4802a47950 */ /* 0x000fea0003c3ffff */
.L_x_229:
[----:B------:R-:W-:-:S00]  /*b570*/  BRA `(.L_x_229) ;  /* 0xfffffffc00fc7947 */ /* 0x000fc0000383ffff */
[----:B------:R-:W-:-:S00]  /*b580*/  NOP ;  /* 0x0000000000007918 */ /* 0x000fc00000000000 */
[----:B------:R-:W-:-:S00]  /*b590*/  NOP ;  /* 0x0000000000007918 */ /* 0x000fc00000000000 */
[----:B------:R-:W-:-:S00]  /*b5a0*/  NOP ;  /* 0x0000000000007918 */ /* 0x000fc00000000000 */
[----:B------:R-:W-:-:S00]  /*b5b0*/  NOP ;  /* 0x0000000000007918 */ /* 0x000fc00000000000 */
[----:B------:R-:W-:-:S00]  /*b5c0*/  NOP ;  /* 0x0000000000007918 */ /* 0x000fc00000000000 */
[----:B------:R-:W-:-:S00]  /*b5d0*/  NOP ;  /* 0x0000000000007918 */ /* 0x000fc00000000000 */
[----:B------:R-:W-:-:S00]  /*b5e0*/  NOP ;  /* 0x0000000000007918 */ /* 0x000fc00000000000 */
[----:B------:R-:W-:-:S00]  /*b5f0*/  NOP ;  /* 0x0000000000007918 */ /* 0x000fc00000000000 */
.L_x_230:


//--------------------- .nv.global.init           --------------------------
	.section	.nv.global.init,"aw",@progbits
.nv.global.init:
	.type		$str$27,@object
	.size		$str$27,($str$28 - $str$27)
$str$27:
        /*0000*/ 	.byte	0x28, 0x61, 0x64, 0x64, 0x72, 0x65, 0x73, 0x73, 0x20, 0x26, 0x20, 0x6d, 0x61, 0x73, 0x6b, 0x29
        /*0010*/ 	.byte	0x20, 0x3d, 0x3d, 0x20, 0x30, 0x00
	.type		$str$28,@object
	.size		$str$28,($str$26 - $str$28)
$str$28:
        /*0016*/ 	.byte	0x2f, 0x74, 0x6d, 0x70, 0x2f, 0x63, 0x75, 0x74, 0x6c, 0x61, 0x73, 0x73, 0x5f, 0x73, 0x77, 0x65
        /*0026*/ 	.byte	0x65, 0x70, 0x5f, 0x73, 0x72, 0x63, 0x2f, 0x69, 0x6e, 0x63, 0x6c, 0x75, 0x64, 0x65, 0x2f, 0x63
        /*0036*/ 	.byte	0x75, 0x74, 0x65, 0x2f, 0x70, 0x6f, 0x69, 0x6e, 0x74, 0x65, 0x72, 0x5f, 0x66, 0x6c, 0x61, 0x67
        /*0046*/ 	.byte	0x67, 0x65, 0x64, 0x2e, 0x68, 0x70, 0x70, 0x00
	.type		$str$26,@object
	.size		$str$26,($str$25 - $str$26)
$str$26:
        /*004e*/ 	.byte	0x2f, 0x74, 0x6d, 0x70, 0x2f, 0x63, 0x75, 0x74, 0x6c, 0x61, 0x73, 0x73, 0x5f, 0x73, 0x77, 0x65
        /*005e*/ 	.byte	0x65, 0x70, 0x5f, 0x73, 0x72, 0x63, 0x2f, 0x69, 0x6e, 0x63, 0x6c, 0x75, 0x64, 0x65, 0x2f, 0x63
        /*006e*/ 	.byte	0x75, 0x74, 0x65, 0x2f, 0x61, 0x74, 0x6f, 0x6d, 0x2f, 0x63, 0x6f, 0x70, 0x79, 0x5f, 0x74, 0x72
        /*007e*/ 	.byte	0x61, 0x69, 0x74, 0x73, 0x5f, 0x73, 0x6d, 0x31, 0x30, 0x30, 0x2e, 0x68, 0x70, 0x70, 0x00
	.type		$str$25,@object
	.size		$str$25,(__unnamed_1 - $str$25)
$str$25:
        /*008d*/ 	.byte	0x28, 0x28, 0x75, 0x69, 0x6e, 0x74, 0x33, 0x32, 0x5f, 0x74, 0x28, 0x74, 0x68, 0x72, 0x65, 0x61
        /*009d*/ 	.byte	0x64, 0x49, 0x64, 0x78, 0x2e, 0x78, 0x29, 0x20, 0x2f, 0x20, 0x33, 0x32, 0x29, 0x20, 0x25, 0x20
        /*00ad*/ 	.byte	0x34, 0x29, 0x20, 0x3d, 0x3d, 0x20, 0x28, 0x28, 0x28, 0x74, 0x6d, 0x65, 0x6d, 0x5f, 0x61, 0x64
        /*00bd*/ 	.byte	0x64, 0x72, 0x20, 0x3e, 0x3e, 0x20, 0x31, 0x36, 0x29, 0x20, 0x2f, 0x20, 0x33, 0x32, 0x29, 0x20
        /*00cd*/ 	.byte	0x25, 0x20, 0x34, 0x29, 0x00
	.type		__unnamed_1,@object
	.size		__unnamed_1,(__unnamed_2 - __unnamed_1)
__unnamed_1:
        /*00d2*/ 	.byte	0x61, 0x75, 0x74, 0x6f, 0x20, 0x63, 0x75, 0x74, 0x65, 0x3a, 0x3a, 0x61, 0x73, 0x5f, 0x70, 0x6f
        /* <DEDUP_REMOVED lines=24> */
        /*0262*/ 	.byte	0x3a, 0x3a, 0x43, 0x3c, 0x34, 0x30, 0x39, 0x36, 0x3e, 0x3e, 0x3e, 0x3e, 0x5d, 0x00
	.type		__unnamed_2,@object
	.size		__unnamed_2,(__unnamed_3 - __unnamed_2)
__unnamed_2:
        /* <DEDUP_REMOVED lines=26> */
	.type		__unnamed_3,@object
	.size		__unnamed_3,(.L_3 - __unnamed_3)
__unnamed_3:
        /* <DEDUP_REMOVED lines=40> */
        /*068e*/ 	.byte	0x74, 0x65, 0x3a, 0x3a, 0x43, 0x3c, 0x30, 0x3e, 0x3e, 0x3e, 0x3e, 0x5d, 0x00
.L_3:


//--------------------- .nv.shared._ZN7cutlass13device_kernelINS_4gemm6kernel13GemmUniversalIN4cute5tupleIJiiiiEEENS1_10collective13CollectiveMmaINS1_35MainloopSm100TmaUmmaWarpSpecializedILi16ELi2ELi4ENS5_IJNS4_1CILi2EEENSA_ILi1EEESC_EEEEENS5_IJNSA_ILi128EEENSA_ILi256EEENSA_ILi64EEEEEENS_12float_e4m3_tENS5_IJlSC_lEEESJ_SK_NS4_8TiledMMAINS4_8MMA_AtomIJNS4_10MMA_TraitsINS4_25SM100_MMA_F8F6F4_2x1SM_SSEJSJ_SJ_fSF_SG_NS4_17integral_constantINS4_4UMMA5MajorELSR_0EEESS_NSP_INSQ_7ScaleInELST_0EEESU_EEEEEENS4_6LayoutINS5_IJSC_SC_SC_EEENS5_IJNSA_ILi0EEESZ_SZ_EEEEENS5_IJNS4_10UnderscoreES12_S12_EEEEENS4_18SM100_TMA_2SM_LOADENS4_14ComposedLayoutINS4_7SwizzleILi2ELi4ELi3EEENS4_18smem_ptr_flag_bitsILi8EEENSX_INS5_IJNSA_ILi8EEESH_EEENS5_IJSH_SC_EEEEEEEvNS4_8identityES15_S1F_vS1G_EENS_8epilogue10collective18CollectiveEpilogueINS1I_23Sm100TmaWarpSpecializedILi4ELi2ELi32ELb0ELb0EEEJNS5_IJSH_SG_SH_EEENS5_IJNSX_ISH_SC_EENSX_INS5_IJNSA_ILi32EEESB_EEENS5_IJSC_SF_EEEEEEEESJ_SK_SJ_SK_NS1I_6fusion15FusionCallbacksIS1M_NS1U_23LinCombPerRowBiasEltActINS1I_6thread4ReLuESJ_fSJ_SJ_fLi16ELNS_15FloatRoundStyleE2EEES1N_S1T_JEEENS4_5SM1004TMEM4LOAD26SM100_TMEM_LOAD_32dp32b32xENS4_13SM90_TMA_LOADENS16_INS17_ILi1ELi4ELi3EEES1A_NSX_INS5_IJS1B_S1P_EEENS5_IJS1P_SC_EEEEEEENS4_39AutoVectorizingCopyWithAssumedAlignmentILi128EEENS4_14SM90_TMA_STOREES2B_S2D_S2D_EEEvvEEEEvNT_6ParamsE --------------------------
	.section	.nv.shared._ZN7cutlass13device_kernelINS_4gemm6kernel13GemmUniversalIN4cute5tupleIJiiiiEEENS1_10collective13CollectiveMmaINS1_35MainloopSm100TmaUmmaWarpSpecializedILi16ELi2ELi4ENS5_IJNS4_1CILi2EEENSA_ILi1EEESC_EEEEENS5_IJNSA_ILi128EEENSA_ILi256EEENSA_ILi64EEEEEENS_12float_e4m3_tENS5_IJlSC_lEEESJ_SK_NS4_8TiledMMAINS4_8MMA_AtomIJNS4_10MMA_TraitsINS4_25SM100_MMA_F8F6F4_2x1SM_SSEJSJ_SJ_fSF_SG_NS4_17integral_constantINS4_4UMMA5MajorELSR_0EEESS_NSP_INSQ_7ScaleInELST_0EEESU_EEEEEENS4_6LayoutINS5_IJSC_SC_SC_EEENS5_IJNSA_ILi0EEESZ_SZ_EEEEENS5_IJNS4_10UnderscoreES12_S12_EEEEENS4_18SM100_TMA_2SM_LOADENS4_14ComposedLayoutINS4_7SwizzleILi2ELi4ELi3EEENS4_18smem_ptr_flag_bitsILi8EEENSX_INS5_IJNSA_ILi8EEESH_EEENS5_IJSH_SC_EEEEEEEvNS4_8identityES15_S1F_vS1G_EENS_8epilogue10collective18CollectiveEpilogueINS1I_23Sm100TmaWarpSpecializedILi4ELi2ELi32ELb0ELb0EEEJNS5_IJSH_SG_SH_EEENS5_IJNSX_ISH_SC_EENSX_INS5_IJNSA_ILi32EEESB_EEENS5_IJSC_SF_EEEEEEEESJ_SK_SJ_SK_NS1I_6fusion15FusionCallbacksIS1M_NS1U_23LinCombPerRowBiasEltActINS1I_6thread4ReLuESJ_fSJ_SJ_fLi16ELNS_15FloatRoundStyleE2EEES1N_S1T_JEEENS4_5SM1004TMEM4LOAD26SM100_TMEM_LOAD_32dp32b32xENS4_13SM90_TMA_LOADENS16_INS17_ILi1ELi4ELi3EEES1A_NSX_INS5_IJS1B_S1P_EEENS5_IJS1P_SC_EEEEEEENS4_39AutoVectorizingCopyWithAssumedAlignmentILi128EEENS4_14SM90_TMA_STOREES2B_S2D_S2D_EEEvvEEEEvNT_6ParamsE,"aw",@nobits
	.sectionflags	@""
	.align	16
	.zero		1024


//--------------------- .nv.shared.reserved.0     --------------------------
	.section	.nv.shared.reserved.0,"aw",@nobits
	.weak		__nv_reservedSMEM_offset_0_alias
	.size		__nv_reservedSMEM_offset_0_alias, 0, 64
	.other		__nv_reservedSMEM_offset_0_alias,@"STO_CUDA_RESERVED_SHARED STV_DEFAULT"
__nv_reservedSMEM_offset_0_alias:
	.zero		0
.nv.shared.reserved.0:
	.zero		64
	.weak		__nv_reservedSMEM_tcgen05_partition
	.type		__nv_reservedSMEM_tcgen05_partition,@object
	.size		__nv_reservedSMEM_tcgen05_partition,(.L_0 - __nv_reservedSMEM_tcgen05_partition)
__nv_reservedSMEM_tcgen05_partition:
	.zero		32
.L_0:


//--------------------- .nv.global                --------------------------
	.section	.nv.global,"aw",@nobits
.nv.global:
	.type		_ZN39_INTERNAL_4c351c9c_4_k_cu_2ee0d787_27944cute1_E,@object
	.size		_ZN39_INTERNAL_4c351c9c_4_k_cu_2ee0d787_27944cute1_E,(_ZN39_INTERNAL_4c351c9c_4_k_cu_2ee0d787_27944cuda3std3__45__cpo6cbeginE - _ZN39_INTERNAL_4c351c9c_4_k_cu_2ee0d787_27944cute1_E)
_ZN39_INTERNAL_4c351c9c_4_k_cu_2ee0d787_27944cute1_E:
	.zero		1
	.type		_ZN39_INTERNAL_4c351c9c_4_k_cu_2ee0d787_27944cuda3std3__45__cpo6cbeginE,@object
	.size		_ZN39_INTERNAL_4c351c9c_4_k_cu_2ee0d787_27944cuda3std3__45__cpo6cbeginE,(_ZN39_INTERNAL_4c351c9c_4_k_cu_2ee0d787_27944cuda3std3__48in_placeE - _ZN39_INTERNAL_4c351c9c_4_k_cu_2ee0d787_27944cuda3std3__45__cpo6cbeginE)
_ZN39_INTERNAL_4c351c9c_4_k_cu_2ee0d787_27944cuda3std3__45__cpo6cbeginE:
	.zero		1
	.type		_ZN39_INTERNAL_4c351c9c_4_k_cu_2ee0d787_27944cuda3std3__48in_placeE,@object
	.size		_ZN39_INTERNAL_4c351c9c_4_k_cu_2ee0d787_27944cuda3std3__48in_placeE,(_ZN39_INTERNAL_4c351c9c_4_k_cu_2ee0d787_27944cuda3std6ranges3__45__cpo9iter_moveE - _ZN39_INTERNAL_4c351c9c_4_k_cu_2ee0d787_27944cuda3std3__48in_placeE)
_ZN39_INTERNAL_4c351c9c_4_k_cu_2ee0d787_27944cuda3std3__48in_placeE:
	.zero		1
	.type		_ZN39_INTERNAL_4c351c9c_4_k_cu_2ee0d787_27944cuda3std6ranges3__45__cpo9iter_moveE,@object
	.size		_ZN39_INTERNAL_4c351c9c_4_k_cu_2ee0d787_27944cuda3std6ranges3__45__cpo9iter_moveE,(_ZN39_INTERNAL_4c351c9c_4_k_cu_2ee0d787_27944cuda3std3__45__cpo5beginE - _ZN39_INTERNAL_4c351c9c_4_k_cu_2ee0d787_27944cuda3std6ranges3__45__cpo9iter_moveE)
_ZN39_INTERNAL_4c351c9c_4_k_cu_2ee0d787_27944cuda3std6ranges3__45__cpo9iter_moveE:
	.zero		1
	.type		_ZN39_INTERNAL_4c351c9c_4_k_cu_2ee0d787_27944cuda3std3__45__cpo5beginE,@object
	.size		_ZN39_INTERNAL_4c351c9c_4_k_cu_2ee0d787_27944cuda3std3__45__cpo5beginE,(_ZN39_INTERNAL_4c351c9c_4_k_cu_2ee0d787_27944cuda3std3__441_GLOBAL__N__4c351c9c_4_k_cu_2ee0d787_27946ignoreE - _ZN39_INTERNAL_4c351c9c_4_k_cu_2ee0d787_27944cuda3std3__45__cpo5beginE)
_ZN39_INTERNAL_4c351c9c_4_k_cu_2ee0d787_27944cuda3std3__45__cpo5beginE:
	.zero		1
	.type		_ZN39_INTERNAL_4c351c9c_4_k_cu_2ee0d787_27944cuda3std3__441_GLOBAL__N__4c351c9c_4_k_cu_2ee0d787_27946ignoreE,@object
	.size		_ZN39_INTERNAL_4c351c9c_4_k_cu_2ee0d787_27944cuda3std3__441_GLOBAL__N__4c351c9c_4_k_cu_2ee0d787_27946ignoreE,(_ZN39_INTERNAL_4c351c9c_4_k_cu_2ee0d787_27944cute7productE - _ZN39_INTERNAL_4c351c9c_4_k_cu_2ee0d787_27944cuda3std3__441_GLOBAL__N__4c351c9c_4_k_cu_2ee0d787_27946ignoreE)
_ZN39_INTERNAL_4c351c9c_4_k_cu_2ee0d787_27944cuda3std3__441_GLOBAL__N__4c351c9c_4_k_cu_2ee0d787_27946ignoreE:
	.zero		1
	.type		_ZN39_INTERNAL_4c351c9c_4_k_cu_2ee0d787_27944cute7productE,@object
	.size		_ZN39_INTERNAL_4c351c9c_4_k_cu_2ee0d787_27944cute7productE,(_ZN39_INTERNAL_4c351c9c_4_k_cu_2ee0d787_27944cuda3std3__45__cpo3endE - _ZN39_INTERNAL_4c351c9c_4_k_cu_2ee0d787_27944cute7productE)
_ZN39_INTERNAL_4c351c9c_4_k_cu_2ee0d787_27944cute7productE:
	.zero		1
	.type		_ZN39_INTERNAL_4c351c9c_4_k_cu_2ee0d787_27944cuda3std3__45__cpo3endE,@object
	.size		_ZN39_INTERNAL_4c351c9c_4_k_cu_2ee0d787_27944cuda3std3__45__cpo3endE,(_ZN39_INTERNAL_4c351c9c_4_k_cu_2ee0d787_27944cuda3std3__419piecewise_constructE - _ZN39_INTERNAL_4c351c9c_4_k_cu_2ee0d787_27944cuda3std3__45__cpo3endE)
_ZN39_INTERNAL_4c351c9c_4_k_cu_2ee0d787_27944cuda3std3__45__cpo3endE:
	.zero		1
	.type		_ZN39_INTERNAL_4c351c9c_4_k_cu_2ee0d787_27944cuda3std3__419piecewise_constructE,@object
	.size		_ZN39_INTERNAL_4c351c9c_4_k_cu_2ee0d787_27944cuda3std3__419piecewise_constructE,(_ZN39_INTERNAL_4c351c9c_4_k_cu_2ee0d787_27944cuda3std3__45__cpo4cendE - _ZN39_INTERNAL_4c351c9c_4_k_cu_2ee0d787_27944cuda3std3__419piecewise_constructE)
_ZN39_INTERNAL_4c351c9c_4_k_cu_2ee0d787_27944cuda3std3__419piecewise_constructE:
	.zero		1
	.type		_ZN39_INTERNAL_4c351c9c_4_k_cu_2ee0d787_27944cuda3std3__45__cpo4cendE,@object
	.size		_ZN39_INTERNAL_4c351c9c_4_k_cu_2ee0d787_27944cuda3std3__45__cpo4cendE,(_ZN39_INTERNAL_4c351c9c_4_k_cu_2ee0d787_27944cuda3std6ranges3__45__cpo4swapE - _ZN39_INTERNAL_4c351c9c_4_k_cu_2ee0d787_27944cuda3std3__45__cpo4cendE)
_ZN39_INTERNAL_4c351c9c_4_k_cu_2ee0d787_27944cuda3std3__45__cpo4cendE:
	.zero		1
	.type		_ZN39_INTERNAL_4c351c9c_4_k_cu_2ee0d787_27944cuda3std6ranges3__45__cpo4swapE,@object
	.size		_ZN39_INTERNAL_4c351c9c_4_k_cu_2ee0d787_27944cuda3std6ranges3__45__cpo4swapE,(.L_11 - _ZN39_INTERNAL_4c351c9c_4_k_cu_2ee0d787_27944cuda3std6ranges3__45__cpo4swapE)
_ZN39_INTERNAL_4c351c9c_4_k_cu_2ee0d787_27944cuda3std6ranges3__45__cpo4swapE:
	.zero		1
.L_11:


//--------------------- .nv.constant0._ZN7cutlass13device_kernelINS_4gemm6kernel13GemmUniversalIN4cute5tupleIJiiiiEEENS1_10collective13CollectiveMmaINS1_35MainloopSm100TmaUmmaWarpSpecializedILi16ELi2ELi4ENS5_IJNS4_1CILi2EEENSA_ILi1EEESC_EEEEENS5_IJNSA_ILi128EEENSA_ILi256EEENSA_ILi64EEEEEENS_12float_e4m3_tENS5_IJlSC_lEEESJ_SK_NS4_8TiledMMAINS4_8MMA_AtomIJNS4_10MMA_TraitsINS4_25SM100_MMA_F8F6F4_2x1SM_SSEJSJ_SJ_fSF_SG_NS4_17integral_constantINS4_4UMMA5MajorELSR_0EEESS_NSP_INSQ_7ScaleInELST_0EEESU_EEEEEENS4_6LayoutINS5_IJSC_SC_SC_EEENS5_IJNSA_ILi0EEESZ_SZ_EEEEENS5_IJNS4_10UnderscoreES12_S12_EEEEENS4_18SM100_TMA_2SM_LOADENS4_14ComposedLayoutINS4_7SwizzleILi2ELi4ELi3EEENS4_18smem_ptr_flag_bitsILi8EEENSX_INS5_IJNSA_ILi8EEESH_EEENS5_IJSH_SC_EEEEEEEvNS4_8identityES15_S1F_vS1G_EENS_8epilogue10collective18CollectiveEpilogueINS1I_23Sm100TmaWarpSpecializedILi4ELi2ELi32ELb0ELb0EEEJNS5_IJSH_SG_SH_EEENS5_IJNSX_ISH_SC_EENSX_INS5_IJNSA_ILi32EEESB_EEENS5_IJSC_SF_EEEEEEEESJ_SK_SJ_SK_NS1I_6fusion15FusionCallbacksIS1M_NS1U_23LinCombPerRowBiasEltActINS1I_6thread4ReLuESJ_fSJ_SJ_fLi16ELNS_15FloatRoundStyleE2EEES1N_S1T_JEEENS4_5SM1004TMEM4LOAD26SM100_TMEM_LOAD_32dp32b32xENS4_13SM90_TMA_LOADENS16_INS17_ILi1ELi4ELi3EEES1A_NSX_INS5_IJS1B_S1P_EEENS5_IJS1P_SC_EEEEEEENS4_39AutoVectorizingCopyWithAssumedAlignmentILi128EEENS4_14SM90_TMA_STOREES2B_S2D_S2D_EEEvvEEEEvNT_6ParamsE --------------------------
	.section	.nv.constant0._ZN7cutlass13device_kernelINS_4gemm6kernel13GemmUniversalIN4cute5tupleIJiiiiEEENS1_10collective13CollectiveMmaINS1_35MainloopSm100TmaUmmaWarpSpecializedILi16ELi2ELi4ENS5_IJNS4_1CILi2EEENSA_ILi1EEESC_EEEEENS5_IJNSA_ILi128EEENSA_ILi256EEENSA_ILi64EEEEEENS_12float_e4m3_tENS5_IJlSC_lEEESJ_SK_NS4_8TiledMMAINS4_8MMA_AtomIJNS4_10MMA_TraitsINS4_25SM100_MMA_F8F6F4_2x1SM_SSEJSJ_SJ_fSF_SG_NS4_17integral_constantINS4_4UMMA5MajorELSR_0EEESS_NSP_INSQ_7ScaleInELST_0EEESU_EEEEEENS4_6LayoutINS5_IJSC_SC_SC_EEENS5_IJNSA_ILi0EEESZ_SZ_EEEEENS5_IJNS4_10UnderscoreES12_S12_EEEEENS4_18SM100_TMA_2SM_LOADENS4_14ComposedLayoutINS4_7SwizzleILi2ELi4ELi3EEENS4_18smem_ptr_flag_bitsILi8EEENSX_INS5_IJNSA_ILi8EEESH_EEENS5_IJSH_SC_EEEEEEEvNS4_8identityES15_S1F_vS1G_EENS_8epilogue10collective18CollectiveEpilogueINS1I_23Sm100TmaWarpSpecializedILi4ELi2ELi32ELb0ELb0EEEJNS5_IJSH_SG_SH_EEENS5_IJNSX_ISH_SC_EENSX_INS5_IJNSA_ILi32EEESB_EEENS5_IJSC_SF_EEEEEEEESJ_SK_SJ_SK_NS1I_6fusion15FusionCallbacksIS1M_NS1U_23LinCombPerRowBiasEltActINS1I_6thread4ReLuESJ_fSJ_SJ_fLi16ELNS_15FloatRoundStyleE2EEES1N_S1T_JEEENS4_5SM1004TMEM4LOAD26SM100_TMEM_LOAD_32dp32b32xENS4_13SM90_TMA_LOADENS16_INS17_ILi1ELi4ELi3EEES1A_NSX_INS5_IJS1B_S1P_EEENS5_IJS1P_SC_EEEEEEENS4_39AutoVectorizingCopyWithAssumedAlignmentILi128EEENS4_14SM90_TMA_STOREES2B_S2D_S2D_EEEvvEEEEvNT_6ParamsE,"a",@progbits
	.sectionflags	@""
	.align	4
.nv.constant0._ZN7cutlass13device_kernelINS_4gemm6kernel13GemmUniversalIN4cute5tupleIJiiiiEEENS1_10collective13CollectiveMmaINS1_35MainloopSm100TmaUmmaWarpSpecializedILi16ELi2ELi4ENS5_IJNS4_1CILi2EEENSA_ILi1EEESC_EEEEENS5_IJNSA_ILi128EEENSA_ILi256EEENSA_ILi64EEEEEENS_12float_e4m3_tENS5_IJlSC_lEEESJ_SK_NS4_8TiledMMAINS4_8MMA_AtomIJNS4_10MMA_TraitsINS4_25SM100_MMA_F8F6F4_2x1SM_SSEJSJ_SJ_fSF_SG_NS4_17integral_constantINS4_4UMMA5MajorELSR_0EEESS_NSP_INSQ_7ScaleInELST_0EEESU_EEEEEENS4_6LayoutINS5_IJSC_SC_SC_EEENS5_IJNSA_ILi0EEESZ_SZ_EEEEENS5_IJNS4_10UnderscoreES12_S12_EEEEENS4_18SM100_TMA_2SM_LOADENS4_14ComposedLayoutINS4_7SwizzleILi2ELi4ELi3EEENS4_18smem_ptr_flag_bitsILi8EEENSX_INS5_IJNSA_ILi8EEESH_EEENS5_IJSH_SC_EEEEEEEvNS4_8identityES15_S1F_vS1G_EENS_8epilogue10collective18CollectiveEpilogueINS1I_23Sm100TmaWarpSpecializedILi4ELi2ELi32ELb0ELb0EEEJNS5_IJSH_SG_SH_EEENS5_IJNSX_ISH_SC_EENSX_INS5_IJNSA_ILi32EEESB_EEENS5_IJSC_SF_EEEEEEEESJ_SK_SJ_SK_NS1I_6fusion15FusionCallbacksIS1M_NS1U_23LinCombPerRowBiasEltActINS1I_6thread4ReLuESJ_fSJ_SJ_fLi16ELNS_15FloatRoundStyleE2EEES1N_S1T_JEEENS4_5SM1004TMEM4LOAD26SM100_TMEM_LOAD_32dp32b32xENS4_13SM90_TMA_LOADENS16_INS17_ILi1ELi4ELi3EEES1A_NSX_INS5_IJS1B_S1P_EEENS5_IJS1P_SC_EEEEEEENS4_39AutoVectorizingCopyWithAssumedAlignmentILi128EEENS4_14SM90_TMA_STOREES2B_S2D_S2D_EEEvvEEEEvNT_6ParamsE:
	.zero		2944


//--------------------- SYMBOLS --------------------------

	.type		.nv.reservedSmem.offset0,@object
	.size		.nv.reservedSmem.offset0,0x4
	.type		.nv.reservedSmem.cap,@object
	.size		.nv.reservedSmem.cap,0x4
	.type		__assertfail,@function
